//
// Generated by NVIDIA NVVM Compiler
//
// Compiler Build ID: CL-36424714
// Cuda compilation tools, release 13.0, V13.0.88
// Based on NVVM 20.0.0
//

.version 9.0
.target sm_100
.address_size 64

	// .globl	_Z13cuda_sgemm_v0PfS_S_iii
// _ZZ13cuda_sgemm_v1ILj16ELj256EEvPfS0_S0_iiiE8a_shared has been demoted
// _ZZ13cuda_sgemm_v1ILj16ELj256EEvPfS0_S0_iiiE8b_shared has been demoted
// _ZZ13cuda_sgemm_v2ILj16EEvPfS0_S0_iiiE8a_shared has been demoted
// _ZZ13cuda_sgemm_v2ILj16EEvPfS0_S0_iiiE8b_shared has been demoted
// _ZZ13cuda_sgemm_v3ILj16ELj2EEvPfS0_S0_iiiE5tileA has been demoted
// _ZZ13cuda_sgemm_v3ILj16ELj2EEvPfS0_S0_iiiE5tileB has been demoted
// _ZZ13cuda_sgemm_v4ILj32ELj32ELj32ELj4EEvPfS0_S0_iiiE5tileA has been demoted
// _ZZ13cuda_sgemm_v4ILj32ELj32ELj32ELj4EEvPfS0_S0_iiiE5tileB has been demoted
// _ZZ13cuda_sgemm_v5ILj32ELj32ELj32ELj4EEvPfS0_S0_iiiE5tileA has been demoted
// _ZZ13cuda_sgemm_v5ILj32ELj32ELj32ELj4EEvPfS0_S0_iiiE5tileB has been demoted

.visible .entry _Z13cuda_sgemm_v0PfS_S_iii(
	.param .u64 .ptr .align 1 _Z13cuda_sgemm_v0PfS_S_iii_param_0,
	.param .u64 .ptr .align 1 _Z13cuda_sgemm_v0PfS_S_iii_param_1,
	.param .u64 .ptr .align 1 _Z13cuda_sgemm_v0PfS_S_iii_param_2,
	.param .u32 _Z13cuda_sgemm_v0PfS_S_iii_param_3,
	.param .u32 _Z13cuda_sgemm_v0PfS_S_iii_param_4,
	.param .u32 _Z13cuda_sgemm_v0PfS_S_iii_param_5
)
{
	.reg .pred 	%p<10>;
	.reg .b32 	%r<95>;
	.reg .b32 	%f<68>;
	.reg .b64 	%rd<132>;

	ld.param.u64 	%rd6, [_Z13cuda_sgemm_v0PfS_S_iii_param_0];
	ld.param.u64 	%rd7, [_Z13cuda_sgemm_v0PfS_S_iii_param_1];
	ld.param.u32 	%r41, [_Z13cuda_sgemm_v0PfS_S_iii_param_4];
	ld.param.u32 	%r42, [_Z13cuda_sgemm_v0PfS_S_iii_param_5];
	cvta.to.global.u64 	%rd1, %rd7;
	cvta.to.global.u64 	%rd2, %rd6;
	mov.u32 	%r43, %ctaid.x;
	mov.u32 	%r44, %ntid.x;
	mul.lo.s32 	%r1, %r44, %r43;
	mul.lo.s32 	%r45, %r1, %r42;
	cvt.u64.u32 	%rd3, %r45;
	mov.u32 	%r46, %ctaid.y;
	mov.u32 	%r47, %ntid.y;
	mul.lo.s32 	%r48, %r46, %r47;
	cvt.u64.u32 	%rd4, %r48;
	setp.lt.s32 	%p1, %r42, 1;
	mov.f32 	%f67, 0f00000000;
	@%p1 bra 	$L__BB0_12;
	mov.u32 	%r50, %tid.x;
	mul.lo.s32 	%r2, %r42, %r50;
	mov.u32 	%r3, %tid.y;
	and.b32  	%r4, %r42, 7;
	setp.lt.u32 	%p2, %r42, 8;
	mov.f32 	%f67, 0f00000000;
	mov.b32 	%r93, 0;
	@%p2 bra 	$L__BB0_4;
	and.b32  	%r93, %r42, 2147483640;
	neg.s32 	%r91, %r93;
	add.s32 	%r90, %r3, %r41;
	shl.b32 	%r51, %r41, 1;
	add.s32 	%r89, %r3, %r51;
	mad.lo.s32 	%r88, %r41, 3, %r3;
	shl.b32 	%r52, %r41, 2;
	add.s32 	%r87, %r3, %r52;
	mad.lo.s32 	%r86, %r41, 5, %r3;
	mad.lo.s32 	%r85, %r41, 6, %r3;
	mad.lo.s32 	%r84, %r41, 7, %r3;
	add.s32 	%r82, %r2, 3;
	mov.f32 	%f67, 0f00000000;
	mov.u32 	%r83, %r3;
$L__BB0_3:
	.pragma "nounroll";
	add.s32 	%r53, %r82, -3;
	cvt.u64.u32 	%rd8, %r53;
	add.s64 	%rd9, %rd8, %rd3;
	shl.b64 	%rd10, %rd9, 2;
	add.s64 	%rd11, %rd2, %rd10;
	ld.global.f32 	%f17, [%rd11];
	cvt.u64.u32 	%rd12, %r83;
	add.s64 	%rd13, %rd12, %rd4;
	shl.b64 	%rd14, %rd13, 2;
	add.s64 	%rd15, %rd1, %rd14;
	ld.global.f32 	%f18, [%rd15];
	fma.rn.f32 	%f19, %f17, %f18, %f67;
	add.s32 	%r54, %r82, -2;
	cvt.u64.u32 	%rd16, %r54;
	add.s64 	%rd17, %rd16, %rd3;
	shl.b64 	%rd18, %rd17, 2;
	add.s64 	%rd19, %rd2, %rd18;
	ld.global.f32 	%f20, [%rd19];
	cvt.u64.u32 	%rd20, %r90;
	add.s64 	%rd21, %rd20, %rd4;
	shl.b64 	%rd22, %rd21, 2;
	add.s64 	%rd23, %rd1, %rd22;
	ld.global.f32 	%f21, [%rd23];
	fma.rn.f32 	%f22, %f20, %f21, %f19;
	add.s32 	%r55, %r82, -1;
	cvt.u64.u32 	%rd24, %r55;
	add.s64 	%rd25, %rd24, %rd3;
	shl.b64 	%rd26, %rd25, 2;
	add.s64 	%rd27, %rd2, %rd26;
	ld.global.f32 	%f23, [%rd27];
	cvt.u64.u32 	%rd28, %r89;
	add.s64 	%rd29, %rd28, %rd4;
	shl.b64 	%rd30, %rd29, 2;
	add.s64 	%rd31, %rd1, %rd30;
	ld.global.f32 	%f24, [%rd31];
	fma.rn.f32 	%f25, %f23, %f24, %f22;
	add.s32 	%r56, %r82, 4;
	cvt.u64.u32 	%rd32, %r82;
	add.s64 	%rd33, %rd32, %rd3;
	shl.b64 	%rd34, %rd33, 2;
	add.s64 	%rd35, %rd2, %rd34;
	ld.global.f32 	%f26, [%rd35];
	cvt.u64.u32 	%rd36, %r88;
	add.s64 	%rd37, %rd36, %rd4;
	shl.b64 	%rd38, %rd37, 2;
	add.s64 	%rd39, %rd1, %rd38;
	ld.global.f32 	%f27, [%rd39];
	fma.rn.f32 	%f28, %f26, %f27, %f25;
	add.s32 	%r57, %r82, 1;
	cvt.u64.u32 	%rd40, %r57;
	add.s64 	%rd41, %rd40, %rd3;
	shl.b64 	%rd42, %rd41, 2;
	add.s64 	%rd43, %rd2, %rd42;
	ld.global.f32 	%f29, [%rd43];
	cvt.u64.u32 	%rd44, %r87;
	add.s64 	%rd45, %rd44, %rd4;
	shl.b64 	%rd46, %rd45, 2;
	add.s64 	%rd47, %rd1, %rd46;
	ld.global.f32 	%f30, [%rd47];
	fma.rn.f32 	%f31, %f29, %f30, %f28;
	add.s32 	%r58, %r82, 2;
	cvt.u64.u32 	%rd48, %r58;
	add.s64 	%rd49, %rd48, %rd3;
	shl.b64 	%rd50, %rd49, 2;
	add.s64 	%rd51, %rd2, %rd50;
	ld.global.f32 	%f32, [%rd51];
	cvt.u64.u32 	%rd52, %r86;
	add.s64 	%rd53, %rd52, %rd4;
	shl.b64 	%rd54, %rd53, 2;
	add.s64 	%rd55, %rd1, %rd54;
	ld.global.f32 	%f33, [%rd55];
	fma.rn.f32 	%f34, %f32, %f33, %f31;
	add.s32 	%r59, %r82, 3;
	cvt.u64.u32 	%rd56, %r59;
	add.s64 	%rd57, %rd56, %rd3;
	shl.b64 	%rd58, %rd57, 2;
	add.s64 	%rd59, %rd2, %rd58;
	ld.global.f32 	%f35, [%rd59];
	cvt.u64.u32 	%rd60, %r85;
	add.s64 	%rd61, %rd60, %rd4;
	shl.b64 	%rd62, %rd61, 2;
	add.s64 	%rd63, %rd1, %rd62;
	ld.global.f32 	%f36, [%rd63];
	fma.rn.f32 	%f37, %f35, %f36, %f34;
	cvt.u64.u32 	%rd64, %r56;
	add.s64 	%rd65, %rd64, %rd3;
	shl.b64 	%rd66, %rd65, 2;
	add.s64 	%rd67, %rd2, %rd66;
	ld.global.f32 	%f38, [%rd67];
	cvt.u64.u32 	%rd68, %r84;
	add.s64 	%rd69, %rd68, %rd4;
	shl.b64 	%rd70, %rd69, 2;
	add.s64 	%rd71, %rd1, %rd70;
	ld.global.f32 	%f39, [%rd71];
	fma.rn.f32 	%f67, %f38, %f39, %f37;
	add.s32 	%r91, %r91, 8;
	shl.b32 	%r60, %r41, 3;
	add.s32 	%r90, %r90, %r60;
	add.s32 	%r89, %r89, %r60;
	add.s32 	%r88, %r88, %r60;
	add.s32 	%r87, %r87, %r60;
	add.s32 	%r86, %r86, %r60;
	add.s32 	%r85, %r85, %r60;
	add.s32 	%r84, %r84, %r60;
	add.s32 	%r83, %r83, %r60;
	add.s32 	%r82, %r82, 8;
	setp.ne.s32 	%p3, %r91, 0;
	@%p3 bra 	$L__BB0_3;
$L__BB0_4:
	setp.eq.s32 	%p4, %r4, 0;
	@%p4 bra 	$L__BB0_12;
	and.b32  	%r36, %r42, 3;
	setp.lt.u32 	%p5, %r4, 4;
	@%p5 bra 	$L__BB0_7;
	add.s32 	%r61, %r93, %r2;
	cvt.u64.u32 	%rd72, %r61;
	add.s64 	%rd73, %rd72, %rd3;
	shl.b64 	%rd74, %rd73, 2;
	add.s64 	%rd75, %rd2, %rd74;
	ld.global.f32 	%f41, [%rd75];
	mad.lo.s32 	%r62, %r93, %r41, %r3;
	cvt.u64.u32 	%rd76, %r62;
	add.s64 	%rd77, %rd76, %rd4;
	shl.b64 	%rd78, %rd77, 2;
	add.s64 	%rd79, %rd1, %rd78;
	ld.global.f32 	%f42, [%rd79];
	fma.rn.f32 	%f43, %f41, %f42, %f67;
	add.s32 	%r63, %r61, 1;
	cvt.u64.u32 	%rd80, %r63;
	add.s64 	%rd81, %rd80, %rd3;
	shl.b64 	%rd82, %rd81, 2;
	add.s64 	%rd83, %rd2, %rd82;
	ld.global.f32 	%f44, [%rd83];
	add.s32 	%r64, %r62, %r41;
	cvt.u64.u32 	%rd84, %r64;
	add.s64 	%rd85, %rd84, %rd4;
	shl.b64 	%rd86, %rd85, 2;
	add.s64 	%rd87, %rd1, %rd86;
	ld.global.f32 	%f45, [%rd87];
	fma.rn.f32 	%f46, %f44, %f45, %f43;
	add.s32 	%r65, %r61, 2;
	cvt.u64.u32 	%rd88, %r65;
	add.s64 	%rd89, %rd88, %rd3;
	shl.b64 	%rd90, %rd89, 2;
	add.s64 	%rd91, %rd2, %rd90;
	ld.global.f32 	%f47, [%rd91];
	add.s32 	%r66, %r64, %r41;
	cvt.u64.u32 	%rd92, %r66;
	add.s64 	%rd93, %rd92, %rd4;
	shl.b64 	%rd94, %rd93, 2;
	add.s64 	%rd95, %rd1, %rd94;
	ld.global.f32 	%f48, [%rd95];
	fma.rn.f32 	%f49, %f47, %f48, %f46;
	add.s32 	%r67, %r61, 3;
	cvt.u64.u32 	%rd96, %r67;
	add.s64 	%rd97, %rd96, %rd3;
	shl.b64 	%rd98, %rd97, 2;
	add.s64 	%rd99, %rd2, %rd98;
	ld.global.f32 	%f50, [%rd99];
	add.s32 	%r68, %r66, %r41;
	cvt.u64.u32 	%rd100, %r68;
	add.s64 	%rd101, %rd100, %rd4;
	shl.b64 	%rd102, %rd101, 2;
	add.s64 	%rd103, %rd1, %rd102;
	ld.global.f32 	%f51, [%rd103];
	fma.rn.f32 	%f67, %f50, %f51, %f49;
	add.s32 	%r93, %r93, 4;
$L__BB0_7:
	setp.eq.s32 	%p6, %r36, 0;
	@%p6 bra 	$L__BB0_12;
	setp.eq.s32 	%p7, %r36, 1;
	@%p7 bra 	$L__BB0_10;
	add.s32 	%r69, %r93, %r2;
	cvt.u64.u32 	%rd104, %r69;
	add.s64 	%rd105, %rd104, %rd3;
	shl.b64 	%rd106, %rd105, 2;
	add.s64 	%rd107, %rd2, %rd106;
	ld.global.f32 	%f53, [%rd107];
	mad.lo.s32 	%r70, %r93, %r41, %r3;
	cvt.u64.u32 	%rd108, %r70;
	add.s64 	%rd109, %rd108, %rd4;
	shl.b64 	%rd110, %rd109, 2;
	add.s64 	%rd111, %rd1, %rd110;
	ld.global.f32 	%f54, [%rd111];
	fma.rn.f32 	%f55, %f53, %f54, %f67;
	add.s32 	%r71, %r69, 1;
	cvt.u64.u32 	%rd112, %r71;
	add.s64 	%rd113, %rd112, %rd3;
	shl.b64 	%rd114, %rd113, 2;
	add.s64 	%rd115, %rd2, %rd114;
	ld.global.f32 	%f56, [%rd115];
	add.s32 	%r72, %r70, %r41;
	cvt.u64.u32 	%rd116, %r72;
	add.s64 	%rd117, %rd116, %rd4;
	shl.b64 	%rd118, %rd117, 2;
	add.s64 	%rd119, %rd1, %rd118;
	ld.global.f32 	%f57, [%rd119];
	fma.rn.f32 	%f67, %f56, %f57, %f55;
	add.s32 	%r93, %r93, 2;
$L__BB0_10:
	and.b32  	%r73, %r42, 1;
	setp.eq.b32 	%p8, %r73, 1;
	not.pred 	%p9, %p8;
	@%p9 bra 	$L__BB0_12;
	add.s32 	%r74, %r93, %r2;
	cvt.u64.u32 	%rd120, %r74;
	add.s64 	%rd121, %rd120, %rd3;
	shl.b64 	%rd122, %rd121, 2;
	add.s64 	%rd123, %rd2, %rd122;
	ld.global.f32 	%f58, [%rd123];
	mad.lo.s32 	%r75, %r93, %r41, %r3;
	cvt.u64.u32 	%rd124, %r75;
	add.s64 	%rd125, %rd124, %rd4;
	shl.b64 	%rd126, %rd125, 2;
	add.s64 	%rd127, %rd1, %rd126;
	ld.global.f32 	%f59, [%rd127];
	fma.rn.f32 	%f67, %f58, %f59, %f67;
$L__BB0_12:
	ld.param.u64 	%rd131, [_Z13cuda_sgemm_v0PfS_S_iii_param_2];
	cvt.u32.u64 	%r76, %rd4;
	cvta.to.global.u64 	%rd128, %rd131;
	mov.u32 	%r77, %tid.x;
	add.s32 	%r78, %r1, %r77;
	mov.u32 	%r79, %tid.y;
	add.s32 	%r80, %r76, %r79;
	mad.lo.s32 	%r81, %r41, %r78, %r80;
	mul.wide.s32 	%rd129, %r81, 4;
	add.s64 	%rd130, %rd128, %rd129;
	st.global.f32 	[%rd130], %f67;
	ret;

}
	// .globl	_Z13cuda_sgemm_v1ILj16ELj256EEvPfS0_S0_iii
.visible .entry _Z13cuda_sgemm_v1ILj16ELj256EEvPfS0_S0_iii(
	.param .u64 .ptr .align 1 _Z13cuda_sgemm_v1ILj16ELj256EEvPfS0_S0_iii_param_0,
	.param .u64 .ptr .align 1 _Z13cuda_sgemm_v1ILj16ELj256EEvPfS0_S0_iii_param_1,
	.param .u64 .ptr .align 1 _Z13cuda_sgemm_v1ILj16ELj256EEvPfS0_S0_iii_param_2,
	.param .u32 _Z13cuda_sgemm_v1ILj16ELj256EEvPfS0_S0_iii_param_3,
	.param .u32 _Z13cuda_sgemm_v1ILj16ELj256EEvPfS0_S0_iii_param_4,
	.param .u32 _Z13cuda_sgemm_v1ILj16ELj256EEvPfS0_S0_iii_param_5
)
{
	.reg .pred 	%p<12>;
	.reg .b32 	%r<93>;
	.reg .b32 	%f<114>;
	.reg .b64 	%rd<19>;
	// demoted variable
	.shared .align 4 .b8 _ZZ13cuda_sgemm_v1ILj16ELj256EEvPfS0_S0_iiiE8a_shared[16384];
	// demoted variable
	.shared .align 4 .b8 _ZZ13cuda_sgemm_v1ILj16ELj256EEvPfS0_S0_iiiE8b_shared[16384];
	ld.param.u64 	%rd5, [_Z13cuda_sgemm_v1ILj16ELj256EEvPfS0_S0_iii_param_0];
	ld.param.u64 	%rd6, [_Z13cuda_sgemm_v1ILj16ELj256EEvPfS0_S0_iii_param_1];
	ld.param.u64 	%rd7, [_Z13cuda_sgemm_v1ILj16ELj256EEvPfS0_S0_iii_param_2];
	ld.param.u32 	%r38, [_Z13cuda_sgemm_v1ILj16ELj256EEvPfS0_S0_iii_param_4];
	ld.param.u32 	%r39, [_Z13cuda_sgemm_v1ILj16ELj256EEvPfS0_S0_iii_param_5];
	mov.u32 	%r1, %ntid.x;
	mov.u32 	%r40, %ctaid.x;
	mul.lo.s32 	%r2, %r1, %r40;
	mov.u32 	%r3, %tid.x;
	mov.u32 	%r41, %ntid.y;
	mov.u32 	%r42, %ctaid.y;
	mul.lo.s32 	%r4, %r41, %r42;
	mov.u32 	%r5, %tid.y;
	setp.lt.s32 	%p1, %r39, 1;
	shl.b32 	%r43, %r3, 10;
	mov.u32 	%r44, _ZZ13cuda_sgemm_v1ILj16ELj256EEvPfS0_S0_iiiE8a_shared;
	add.s32 	%r6, %r44, %r43;
	shl.b32 	%r45, %r5, 2;
	mov.u32 	%r46, _ZZ13cuda_sgemm_v1ILj16ELj256EEvPfS0_S0_iiiE8b_shared;
	add.s32 	%r7, %r46, %r45;
	@%p1 bra 	$L__BB1_3;
	mad.lo.s32 	%r8, %r39, %r3, %r5;
	cvt.u64.u32 	%rd1, %r4;
	mul.lo.s32 	%r48, %r39, %r2;
	cvt.u64.u32 	%rd2, %r48;
	cvta.to.global.u64 	%rd3, %rd5;
	cvta.to.global.u64 	%rd4, %rd6;
	mov.b32 	%r83, 0;
$L__BB1_2:
	add.s32 	%r49, %r8, %r83;
	cvt.u64.u32 	%rd8, %r49;
	add.s64 	%rd9, %rd8, %rd2;
	shl.b64 	%rd10, %rd9, 2;
	add.s64 	%rd11, %rd3, %rd10;
	ld.global.f32 	%f14, [%rd11];
	add.s32 	%r50, %r83, %r5;
	shl.b32 	%r51, %r50, 2;
	add.s32 	%r52, %r6, %r51;
	st.shared.f32 	[%r52], %f14;
	add.s32 	%r53, %r83, %r3;
	mad.lo.s32 	%r54, %r53, %r38, %r5;
	cvt.u64.u32 	%rd12, %r54;
	add.s64 	%rd13, %rd12, %rd1;
	shl.b64 	%rd14, %rd13, 2;
	add.s64 	%rd15, %rd4, %rd14;
	ld.global.f32 	%f15, [%rd15];
	shl.b32 	%r55, %r53, 6;
	add.s32 	%r56, %r7, %r55;
	st.shared.f32 	[%r56], %f15;
	add.s32 	%r83, %r83, %r1;
	setp.lt.s32 	%p2, %r83, %r39;
	@%p2 bra 	$L__BB1_2;
$L__BB1_3:
	setp.lt.s32 	%p3, %r39, 1;
	bar.sync 	0;
	mov.f32 	%f113, 0f00000000;
	@%p3 bra 	$L__BB1_16;
	and.b32  	%r11, %r39, 15;
	setp.lt.u32 	%p4, %r39, 16;
	mov.f32 	%f113, 0f00000000;
	mov.b32 	%r88, 0;
	@%p4 bra 	$L__BB1_7;
	and.b32  	%r88, %r39, 2147483632;
	neg.s32 	%r86, %r88;
	add.s32 	%r60, %r43, %r44;
	add.s32 	%r85, %r60, 32;
	add.s32 	%r63, %r45, %r46;
	add.s32 	%r84, %r63, 512;
	mov.f32 	%f113, 0f00000000;
$L__BB1_6:
	.pragma "nounroll";
	ld.shared.f32 	%f20, [%r85+-32];
	ld.shared.f32 	%f21, [%r84+-512];
	fma.rn.f32 	%f22, %f20, %f21, %f113;
	ld.shared.f32 	%f23, [%r85+-28];
	ld.shared.f32 	%f24, [%r84+-448];
	fma.rn.f32 	%f25, %f23, %f24, %f22;
	ld.shared.f32 	%f26, [%r85+-24];
	ld.shared.f32 	%f27, [%r84+-384];
	fma.rn.f32 	%f28, %f26, %f27, %f25;
	ld.shared.f32 	%f29, [%r85+-20];
	ld.shared.f32 	%f30, [%r84+-320];
	fma.rn.f32 	%f31, %f29, %f30, %f28;
	ld.shared.f32 	%f32, [%r85+-16];
	ld.shared.f32 	%f33, [%r84+-256];
	fma.rn.f32 	%f34, %f32, %f33, %f31;
	ld.shared.f32 	%f35, [%r85+-12];
	ld.shared.f32 	%f36, [%r84+-192];
	fma.rn.f32 	%f37, %f35, %f36, %f34;
	ld.shared.f32 	%f38, [%r85+-8];
	ld.shared.f32 	%f39, [%r84+-128];
	fma.rn.f32 	%f40, %f38, %f39, %f37;
	ld.shared.f32 	%f41, [%r85+-4];
	ld.shared.f32 	%f42, [%r84+-64];
	fma.rn.f32 	%f43, %f41, %f42, %f40;
	ld.shared.f32 	%f44, [%r85];
	ld.shared.f32 	%f45, [%r84];
	fma.rn.f32 	%f46, %f44, %f45, %f43;
	ld.shared.f32 	%f47, [%r85+4];
	ld.shared.f32 	%f48, [%r84+64];
	fma.rn.f32 	%f49, %f47, %f48, %f46;
	ld.shared.f32 	%f50, [%r85+8];
	ld.shared.f32 	%f51, [%r84+128];
	fma.rn.f32 	%f52, %f50, %f51, %f49;
	ld.shared.f32 	%f53, [%r85+12];
	ld.shared.f32 	%f54, [%r84+192];
	fma.rn.f32 	%f55, %f53, %f54, %f52;
	ld.shared.f32 	%f56, [%r85+16];
	ld.shared.f32 	%f57, [%r84+256];
	fma.rn.f32 	%f58, %f56, %f57, %f55;
	ld.shared.f32 	%f59, [%r85+20];
	ld.shared.f32 	%f60, [%r84+320];
	fma.rn.f32 	%f61, %f59, %f60, %f58;
	ld.shared.f32 	%f62, [%r85+24];
	ld.shared.f32 	%f63, [%r84+384];
	fma.rn.f32 	%f64, %f62, %f63, %f61;
	ld.shared.f32 	%f65, [%r85+28];
	ld.shared.f32 	%f66, [%r84+448];
	fma.rn.f32 	%f113, %f65, %f66, %f64;
	add.s32 	%r86, %r86, 16;
	add.s32 	%r85, %r85, 64;
	add.s32 	%r84, %r84, 1024;
	setp.ne.s32 	%p5, %r86, 0;
	@%p5 bra 	$L__BB1_6;
$L__BB1_7:
	setp.eq.s32 	%p6, %r11, 0;
	@%p6 bra 	$L__BB1_16;
	and.b32  	%r23, %r39, 7;
	setp.lt.u32 	%p7, %r11, 8;
	@%p7 bra 	$L__BB1_10;
	shl.b32 	%r64, %r88, 2;
	add.s32 	%r65, %r6, %r64;
	ld.shared.f32 	%f68, [%r65];
	shl.b32 	%r66, %r88, 6;
	add.s32 	%r67, %r7, %r66;
	ld.shared.f32 	%f69, [%r67];
	fma.rn.f32 	%f70, %f68, %f69, %f113;
	ld.shared.f32 	%f71, [%r65+4];
	ld.shared.f32 	%f72, [%r67+64];
	fma.rn.f32 	%f73, %f71, %f72, %f70;
	ld.shared.f32 	%f74, [%r65+8];
	ld.shared.f32 	%f75, [%r67+128];
	fma.rn.f32 	%f76, %f74, %f75, %f73;
	ld.shared.f32 	%f77, [%r65+12];
	ld.shared.f32 	%f78, [%r67+192];
	fma.rn.f32 	%f79, %f77, %f78, %f76;
	ld.shared.f32 	%f80, [%r65+16];
	ld.shared.f32 	%f81, [%r67+256];
	fma.rn.f32 	%f82, %f80, %f81, %f79;
	ld.shared.f32 	%f83, [%r65+20];
	ld.shared.f32 	%f84, [%r67+320];
	fma.rn.f32 	%f85, %f83, %f84, %f82;
	ld.shared.f32 	%f86, [%r65+24];
	ld.shared.f32 	%f87, [%r67+384];
	fma.rn.f32 	%f88, %f86, %f87, %f85;
	ld.shared.f32 	%f89, [%r65+28];
	ld.shared.f32 	%f90, [%r67+448];
	fma.rn.f32 	%f113, %f89, %f90, %f88;
	add.s32 	%r88, %r88, 8;
$L__BB1_10:
	setp.eq.s32 	%p8, %r23, 0;
	@%p8 bra 	$L__BB1_16;
	and.b32  	%r26, %r39, 3;
	setp.lt.u32 	%p9, %r23, 4;
	@%p9 bra 	$L__BB1_13;
	shl.b32 	%r68, %r88, 2;
	add.s32 	%r69, %r6, %r68;
	ld.shared.f32 	%f92, [%r69];
	shl.b32 	%r70, %r88, 6;
	add.s32 	%r71, %r7, %r70;
	ld.shared.f32 	%f93, [%r71];
	fma.rn.f32 	%f94, %f92, %f93, %f113;
	ld.shared.f32 	%f95, [%r69+4];
	ld.shared.f32 	%f96, [%r71+64];
	fma.rn.f32 	%f97, %f95, %f96, %f94;
	ld.shared.f32 	%f98, [%r69+8];
	ld.shared.f32 	%f99, [%r71+128];
	fma.rn.f32 	%f100, %f98, %f99, %f97;
	ld.shared.f32 	%f101, [%r69+12];
	ld.shared.f32 	%f102, [%r71+192];
	fma.rn.f32 	%f113, %f101, %f102, %f100;
	add.s32 	%r88, %r88, 4;
$L__BB1_13:
	setp.eq.s32 	%p10, %r26, 0;
	@%p10 bra 	$L__BB1_16;
	shl.b32 	%r72, %r88, 6;
	add.s32 	%r74, %r72, %r45;
	add.s32 	%r92, %r46, %r74;
	shl.b32 	%r77, %r88, 2;
	add.s32 	%r78, %r43, %r77;
	mov.u32 	%r79, _ZZ13cuda_sgemm_v1ILj16ELj256EEvPfS0_S0_iiiE8a_shared;
	add.s32 	%r91, %r79, %r78;
	neg.s32 	%r90, %r26;
$L__BB1_15:
	.pragma "nounroll";
	ld.shared.f32 	%f103, [%r91];
	ld.shared.f32 	%f104, [%r92];
	fma.rn.f32 	%f113, %f103, %f104, %f113;
	add.s32 	%r92, %r92, 64;
	add.s32 	%r91, %r91, 4;
	add.s32 	%r90, %r90, 1;
	setp.ne.s32 	%p11, %r90, 0;
	@%p11 bra 	$L__BB1_15;
$L__BB1_16:
	cvta.to.global.u64 	%rd16, %rd7;
	add.s32 	%r80, %r2, %r3;
	add.s32 	%r81, %r4, %r5;
	mad.lo.s32 	%r82, %r38, %r80, %r81;
	mul.wide.s32 	%rd17, %r82, 4;
	add.s64 	%rd18, %rd16, %rd17;
	st.global.f32 	[%rd18], %f113;
	ret;

}
	// .globl	_Z13cuda_sgemm_v2ILj16EEvPfS0_S0_iii
.visible .entry _Z13cuda_sgemm_v2ILj16EEvPfS0_S0_iii(
	.param .u64 .ptr .align 1 _Z13cuda_sgemm_v2ILj16EEvPfS0_S0_iii_param_0,
	.param .u64 .ptr .align 1 _Z13cuda_sgemm_v2ILj16EEvPfS0_S0_iii_param_1,
	.param .u64 .ptr .align 1 _Z13cuda_sgemm_v2ILj16EEvPfS0_S0_iii_param_2,
	.param .u32 _Z13cuda_sgemm_v2ILj16EEvPfS0_S0_iii_param_3,
	.param .u32 _Z13cuda_sgemm_v2ILj16EEvPfS0_S0_iii_param_4,
	.param .u32 _Z13cuda_sgemm_v2ILj16EEvPfS0_S0_iii_param_5
)
{
	.reg .pred 	%p<7>;
	.reg .b32 	%r<108>;
	.reg .b32 	%f<368>;
	.reg .b64 	%rd<82>;
	// demoted variable
	.shared .align 4 .b8 _ZZ13cuda_sgemm_v2ILj16EEvPfS0_S0_iiiE8a_shared[1024];
	// demoted variable
	.shared .align 4 .b8 _ZZ13cuda_sgemm_v2ILj16EEvPfS0_S0_iiiE8b_shared[1024];
	ld.param.u32 	%r33, [_Z13cuda_sgemm_v2ILj16EEvPfS0_S0_iii_param_5];
	mov.u32 	%r34, %ctaid.x;
	mov.u32 	%r35, %ntid.x;
	mul.lo.s32 	%r1, %r34, %r35;
	mov.u32 	%r36, %ctaid.y;
	mov.u32 	%r37, %ntid.y;
	mul.lo.s32 	%r2, %r36, %r37;
	mov.u32 	%r3, %tid.x;
	mov.u32 	%r4, %tid.y;
	setp.lt.s32 	%p1, %r33, 1;
	mov.f32 	%f367, 0f00000000;
	@%p1 bra 	$L__BB2_10;
	ld.param.u32 	%r95, [_Z13cuda_sgemm_v2ILj16EEvPfS0_S0_iii_param_5];
	mad.lo.s32 	%r100, %r95, %r3, %r4;
	shl.b32 	%r39, %r3, 6;
	mov.u32 	%r40, _ZZ13cuda_sgemm_v2ILj16EEvPfS0_S0_iiiE8a_shared;
	add.s32 	%r6, %r40, %r39;
	add.s32 	%r7, %r95, -1;
	shr.u32 	%r41, %r7, 4;
	add.s32 	%r8, %r41, 1;
	setp.lt.u32 	%p2, %r95, 49;
	mov.f32 	%f367, 0f00000000;
	mov.b32 	%r107, 0;
	@%p2 bra 	$L__BB2_5;
	ld.param.u32 	%r90, [_Z13cuda_sgemm_v2ILj16EEvPfS0_S0_iii_param_4];
	add.s32 	%r43, %r3, 16;
	mad.lo.s32 	%r104, %r90, %r43, %r4;
	add.s32 	%r44, %r3, 32;
	mad.lo.s32 	%r103, %r90, %r44, %r4;
	add.s32 	%r45, %r3, 48;
	mad.lo.s32 	%r102, %r90, %r45, %r4;
	mad.lo.s32 	%r101, %r3, %r90, %r4;
	and.b32  	%r46, %r8, 536870908;
	neg.s32 	%r99, %r46;
	mov.f32 	%f367, 0f00000000;
	mov.b32 	%r105, 32;
	cvt.u64.u32 	%rd11, %r2;
$L__BB2_3:
	.pragma "nounroll";
	ld.param.u32 	%r96, [_Z13cuda_sgemm_v2ILj16EEvPfS0_S0_iii_param_5];
	ld.param.u32 	%r91, [_Z13cuda_sgemm_v2ILj16EEvPfS0_S0_iii_param_4];
	ld.param.u64 	%rd78, [_Z13cuda_sgemm_v2ILj16EEvPfS0_S0_iii_param_1];
	ld.param.u64 	%rd75, [_Z13cuda_sgemm_v2ILj16EEvPfS0_S0_iii_param_0];
	cvt.u64.u32 	%rd4, %r100;
	mul.lo.s32 	%r47, %r96, %r1;
	cvt.u64.u32 	%rd5, %r47;
	add.s64 	%rd6, %rd4, %rd5;
	cvta.to.global.u64 	%rd7, %rd75;
	shl.b64 	%rd8, %rd6, 2;
	add.s64 	%rd9, %rd7, %rd8;
	ld.global.f32 	%f14, [%rd9];
	shl.b32 	%r48, %r4, 2;
	add.s32 	%r49, %r6, %r48;
	st.shared.f32 	[%r49], %f14;
	cvt.u64.u32 	%rd10, %r101;
	add.s64 	%rd12, %rd10, %rd11;
	cvta.to.global.u64 	%rd13, %rd78;
	shl.b64 	%rd14, %rd12, 2;
	add.s64 	%rd15, %rd13, %rd14;
	ld.global.f32 	%f15, [%rd15];
	mov.u32 	%r51, _ZZ13cuda_sgemm_v2ILj16EEvPfS0_S0_iiiE8b_shared;
	add.s32 	%r52, %r51, %r48;
	add.s32 	%r53, %r52, %r39;
	st.shared.f32 	[%r53], %f15;
	bar.sync 	0;
	ld.shared.f32 	%f16, [%r6];
	ld.shared.f32 	%f17, [%r52];
	fma.rn.f32 	%f18, %f16, %f17, %f367;
	ld.shared.f32 	%f19, [%r6+4];
	ld.shared.f32 	%f20, [%r52+64];
	fma.rn.f32 	%f21, %f19, %f20, %f18;
	ld.shared.f32 	%f22, [%r6+8];
	ld.shared.f32 	%f23, [%r52+128];
	fma.rn.f32 	%f24, %f22, %f23, %f21;
	ld.shared.f32 	%f25, [%r6+12];
	ld.shared.f32 	%f26, [%r52+192];
	fma.rn.f32 	%f27, %f25, %f26, %f24;
	ld.shared.f32 	%f28, [%r6+16];
	ld.shared.f32 	%f29, [%r52+256];
	fma.rn.f32 	%f30, %f28, %f29, %f27;
	ld.shared.f32 	%f31, [%r6+20];
	ld.shared.f32 	%f32, [%r52+320];
	fma.rn.f32 	%f33, %f31, %f32, %f30;
	ld.shared.f32 	%f34, [%r6+24];
	ld.shared.f32 	%f35, [%r52+384];
	fma.rn.f32 	%f36, %f34, %f35, %f33;
	ld.shared.f32 	%f37, [%r6+28];
	ld.shared.f32 	%f38, [%r52+448];
	fma.rn.f32 	%f39, %f37, %f38, %f36;
	ld.shared.f32 	%f40, [%r6+32];
	ld.shared.f32 	%f41, [%r52+512];
	fma.rn.f32 	%f42, %f40, %f41, %f39;
	ld.shared.f32 	%f43, [%r6+36];
	ld.shared.f32 	%f44, [%r52+576];
	fma.rn.f32 	%f45, %f43, %f44, %f42;
	ld.shared.f32 	%f46, [%r6+40];
	ld.shared.f32 	%f47, [%r52+640];
	fma.rn.f32 	%f48, %f46, %f47, %f45;
	ld.shared.f32 	%f49, [%r6+44];
	ld.shared.f32 	%f50, [%r52+704];
	fma.rn.f32 	%f51, %f49, %f50, %f48;
	ld.shared.f32 	%f52, [%r6+48];
	ld.shared.f32 	%f53, [%r52+768];
	fma.rn.f32 	%f54, %f52, %f53, %f51;
	ld.shared.f32 	%f55, [%r6+52];
	ld.shared.f32 	%f56, [%r52+832];
	fma.rn.f32 	%f57, %f55, %f56, %f54;
	ld.shared.f32 	%f58, [%r6+56];
	ld.shared.f32 	%f59, [%r52+896];
	fma.rn.f32 	%f60, %f58, %f59, %f57;
	ld.shared.f32 	%f61, [%r6+60];
	ld.shared.f32 	%f62, [%r52+960];
	fma.rn.f32 	%f63, %f61, %f62, %f60;
	bar.sync 	0;
	add.s32 	%r54, %r100, 16;
	cvt.u64.u32 	%rd16, %r54;
	add.s64 	%rd17, %rd16, %rd5;
	shl.b64 	%rd18, %rd17, 2;
	add.s64 	%rd19, %rd7, %rd18;
	ld.global.f32 	%f64, [%rd19];
	st.shared.f32 	[%r49], %f64;
	cvt.u64.u32 	%rd20, %r104;
	add.s64 	%rd21, %rd20, %rd11;
	shl.b64 	%rd22, %rd21, 2;
	add.s64 	%rd23, %rd13, %rd22;
	ld.global.f32 	%f65, [%rd23];
	st.shared.f32 	[%r53], %f65;
	bar.sync 	0;
	ld.shared.f32 	%f66, [%r6];
	ld.shared.f32 	%f67, [%r52];
	fma.rn.f32 	%f68, %f66, %f67, %f63;
	ld.shared.f32 	%f69, [%r6+4];
	ld.shared.f32 	%f70, [%r52+64];
	fma.rn.f32 	%f71, %f69, %f70, %f68;
	ld.shared.f32 	%f72, [%r6+8];
	ld.shared.f32 	%f73, [%r52+128];
	fma.rn.f32 	%f74, %f72, %f73, %f71;
	ld.shared.f32 	%f75, [%r6+12];
	ld.shared.f32 	%f76, [%r52+192];
	fma.rn.f32 	%f77, %f75, %f76, %f74;
	ld.shared.f32 	%f78, [%r6+16];
	ld.shared.f32 	%f79, [%r52+256];
	fma.rn.f32 	%f80, %f78, %f79, %f77;
	ld.shared.f32 	%f81, [%r6+20];
	ld.shared.f32 	%f82, [%r52+320];
	fma.rn.f32 	%f83, %f81, %f82, %f80;
	ld.shared.f32 	%f84, [%r6+24];
	ld.shared.f32 	%f85, [%r52+384];
	fma.rn.f32 	%f86, %f84, %f85, %f83;
	ld.shared.f32 	%f87, [%r6+28];
	ld.shared.f32 	%f88, [%r52+448];
	fma.rn.f32 	%f89, %f87, %f88, %f86;
	ld.shared.f32 	%f90, [%r6+32];
	ld.shared.f32 	%f91, [%r52+512];
	fma.rn.f32 	%f92, %f90, %f91, %f89;
	ld.shared.f32 	%f93, [%r6+36];
	ld.shared.f32 	%f94, [%r52+576];
	fma.rn.f32 	%f95, %f93, %f94, %f92;
	ld.shared.f32 	%f96, [%r6+40];
	ld.shared.f32 	%f97, [%r52+640];
	fma.rn.f32 	%f98, %f96, %f97, %f95;
	ld.shared.f32 	%f99, [%r6+44];
	ld.shared.f32 	%f100, [%r52+704];
	fma.rn.f32 	%f101, %f99, %f100, %f98;
	ld.shared.f32 	%f102, [%r6+48];
	ld.shared.f32 	%f103, [%r52+768];
	fma.rn.f32 	%f104, %f102, %f103, %f101;
	ld.shared.f32 	%f105, [%r6+52];
	ld.shared.f32 	%f106, [%r52+832];
	fma.rn.f32 	%f107, %f105, %f106, %f104;
	ld.shared.f32 	%f108, [%r6+56];
	ld.shared.f32 	%f109, [%r52+896];
	fma.rn.f32 	%f110, %f108, %f109, %f107;
	ld.shared.f32 	%f111, [%r6+60];
	ld.shared.f32 	%f112, [%r52+960];
	fma.rn.f32 	%f113, %f111, %f112, %f110;
	bar.sync 	0;
	add.s32 	%r55, %r100, 32;
	cvt.u64.u32 	%rd24, %r55;
	add.s64 	%rd25, %rd24, %rd5;
	shl.b64 	%rd26, %rd25, 2;
	add.s64 	%rd27, %rd7, %rd26;
	ld.global.f32 	%f114, [%rd27];
	st.shared.f32 	[%r49], %f114;
	cvt.u64.u32 	%rd28, %r103;
	add.s64 	%rd29, %rd28, %rd11;
	shl.b64 	%rd30, %rd29, 2;
	add.s64 	%rd31, %rd13, %rd30;
	ld.global.f32 	%f115, [%rd31];
	st.shared.f32 	[%r53], %f115;
	bar.sync 	0;
	ld.shared.f32 	%f116, [%r6];
	ld.shared.f32 	%f117, [%r52];
	fma.rn.f32 	%f118, %f116, %f117, %f113;
	ld.shared.f32 	%f119, [%r6+4];
	ld.shared.f32 	%f120, [%r52+64];
	fma.rn.f32 	%f121, %f119, %f120, %f118;
	ld.shared.f32 	%f122, [%r6+8];
	ld.shared.f32 	%f123, [%r52+128];
	fma.rn.f32 	%f124, %f122, %f123, %f121;
	ld.shared.f32 	%f125, [%r6+12];
	ld.shared.f32 	%f126, [%r52+192];
	fma.rn.f32 	%f127, %f125, %f126, %f124;
	ld.shared.f32 	%f128, [%r6+16];
	ld.shared.f32 	%f129, [%r52+256];
	fma.rn.f32 	%f130, %f128, %f129, %f127;
	ld.shared.f32 	%f131, [%r6+20];
	ld.shared.f32 	%f132, [%r52+320];
	fma.rn.f32 	%f133, %f131, %f132, %f130;
	ld.shared.f32 	%f134, [%r6+24];
	ld.shared.f32 	%f135, [%r52+384];
	fma.rn.f32 	%f136, %f134, %f135, %f133;
	ld.shared.f32 	%f137, [%r6+28];
	ld.shared.f32 	%f138, [%r52+448];
	fma.rn.f32 	%f139, %f137, %f138, %f136;
	ld.shared.f32 	%f140, [%r6+32];
	ld.shared.f32 	%f141, [%r52+512];
	fma.rn.f32 	%f142, %f140, %f141, %f139;
	ld.shared.f32 	%f143, [%r6+36];
	ld.shared.f32 	%f144, [%r52+576];
	fma.rn.f32 	%f145, %f143, %f144, %f142;
	ld.shared.f32 	%f146, [%r6+40];
	ld.shared.f32 	%f147, [%r52+640];
	fma.rn.f32 	%f148, %f146, %f147, %f145;
	ld.shared.f32 	%f149, [%r6+44];
	ld.shared.f32 	%f150, [%r52+704];
	fma.rn.f32 	%f151, %f149, %f150, %f148;
	ld.shared.f32 	%f152, [%r6+48];
	ld.shared.f32 	%f153, [%r52+768];
	fma.rn.f32 	%f154, %f152, %f153, %f151;
	ld.shared.f32 	%f155, [%r6+52];
	ld.shared.f32 	%f156, [%r52+832];
	fma.rn.f32 	%f157, %f155, %f156, %f154;
	ld.shared.f32 	%f158, [%r6+56];
	ld.shared.f32 	%f159, [%r52+896];
	fma.rn.f32 	%f160, %f158, %f159, %f157;
	ld.shared.f32 	%f161, [%r6+60];
	ld.shared.f32 	%f162, [%r52+960];
	fma.rn.f32 	%f163, %f161, %f162, %f160;
	bar.sync 	0;
	add.s32 	%r56, %r100, 48;
	cvt.u64.u32 	%rd32, %r56;
	add.s64 	%rd33, %rd32, %rd5;
	shl.b64 	%rd34, %rd33, 2;
	add.s64 	%rd35, %rd7, %rd34;
	ld.global.f32 	%f164, [%rd35];
	st.shared.f32 	[%r49], %f164;
	cvt.u64.u32 	%rd36, %r102;
	add.s64 	%rd37, %rd36, %rd11;
	shl.b64 	%rd38, %rd37, 2;
	add.s64 	%rd39, %rd13, %rd38;
	ld.global.f32 	%f165, [%rd39];
	st.shared.f32 	[%r53], %f165;
	bar.sync 	0;
	ld.shared.f32 	%f166, [%r6];
	ld.shared.f32 	%f167, [%r52];
	fma.rn.f32 	%f168, %f166, %f167, %f163;
	ld.shared.f32 	%f169, [%r6+4];
	ld.shared.f32 	%f170, [%r52+64];
	fma.rn.f32 	%f171, %f169, %f170, %f168;
	ld.shared.f32 	%f172, [%r6+8];
	ld.shared.f32 	%f173, [%r52+128];
	fma.rn.f32 	%f174, %f172, %f173, %f171;
	ld.shared.f32 	%f175, [%r6+12];
	ld.shared.f32 	%f176, [%r52+192];
	fma.rn.f32 	%f177, %f175, %f176, %f174;
	ld.shared.f32 	%f178, [%r6+16];
	ld.shared.f32 	%f179, [%r52+256];
	fma.rn.f32 	%f180, %f178, %f179, %f177;
	ld.shared.f32 	%f181, [%r6+20];
	ld.shared.f32 	%f182, [%r52+320];
	fma.rn.f32 	%f183, %f181, %f182, %f180;
	ld.shared.f32 	%f184, [%r6+24];
	ld.shared.f32 	%f185, [%r52+384];
	fma.rn.f32 	%f186, %f184, %f185, %f183;
	ld.shared.f32 	%f187, [%r6+28];
	ld.shared.f32 	%f188, [%r52+448];
	fma.rn.f32 	%f189, %f187, %f188, %f186;
	ld.shared.f32 	%f190, [%r6+32];
	ld.shared.f32 	%f191, [%r52+512];
	fma.rn.f32 	%f192, %f190, %f191, %f189;
	ld.shared.f32 	%f193, [%r6+36];
	ld.shared.f32 	%f194, [%r52+576];
	fma.rn.f32 	%f195, %f193, %f194, %f192;
	ld.shared.f32 	%f196, [%r6+40];
	ld.shared.f32 	%f197, [%r52+640];
	fma.rn.f32 	%f198, %f196, %f197, %f195;
	ld.shared.f32 	%f199, [%r6+44];
	ld.shared.f32 	%f200, [%r52+704];
	fma.rn.f32 	%f201, %f199, %f200, %f198;
	ld.shared.f32 	%f202, [%r6+48];
	ld.shared.f32 	%f203, [%r52+768];
	fma.rn.f32 	%f204, %f202, %f203, %f201;
	ld.shared.f32 	%f205, [%r6+52];
	ld.shared.f32 	%f206, [%r52+832];
	fma.rn.f32 	%f207, %f205, %f206, %f204;
	ld.shared.f32 	%f208, [%r6+56];
	ld.shared.f32 	%f209, [%r52+896];
	fma.rn.f32 	%f210, %f208, %f209, %f207;
	ld.shared.f32 	%f211, [%r6+60];
	ld.shared.f32 	%f212, [%r52+960];
	fma.rn.f32 	%f367, %f211, %f212, %f210;
	bar.sync 	0;
	add.s32 	%r105, %r105, 64;
	shl.b32 	%r57, %r91, 6;
	add.s32 	%r104, %r104, %r57;
	add.s32 	%r103, %r103, %r57;
	add.s32 	%r102, %r102, %r57;
	add.s32 	%r101, %r101, %r57;
	add.s32 	%r100, %r100, 64;
	add.s32 	%r99, %r99, 4;
	setp.ne.s32 	%p3, %r99, 0;
	@%p3 bra 	$L__BB2_3;
	add.s32 	%r107, %r105, -32;
$L__BB2_5:
	and.b32  	%r58, %r8, 3;
	setp.eq.s32 	%p4, %r58, 0;
	@%p4 bra 	$L__BB2_10;
	setp.eq.s32 	%p5, %r58, 1;
	@%p5 bra 	$L__BB2_8;
	ld.param.u32 	%r97, [_Z13cuda_sgemm_v2ILj16EEvPfS0_S0_iii_param_5];
	ld.param.u32 	%r92, [_Z13cuda_sgemm_v2ILj16EEvPfS0_S0_iii_param_4];
	ld.param.u64 	%rd79, [_Z13cuda_sgemm_v2ILj16EEvPfS0_S0_iii_param_1];
	ld.param.u64 	%rd76, [_Z13cuda_sgemm_v2ILj16EEvPfS0_S0_iii_param_0];
	mad.lo.s32 	%r61, %r97, %r3, %r4;
	add.s32 	%r62, %r61, %r107;
	cvt.u64.u32 	%rd40, %r62;
	mul.lo.s32 	%r63, %r97, %r1;
	cvt.u64.u32 	%rd41, %r63;
	add.s64 	%rd42, %rd40, %rd41;
	cvta.to.global.u64 	%rd43, %rd76;
	shl.b64 	%rd44, %rd42, 2;
	add.s64 	%rd45, %rd43, %rd44;
	ld.global.f32 	%f214, [%rd45];
	shl.b32 	%r64, %r4, 2;
	add.s32 	%r65, %r6, %r64;
	st.shared.f32 	[%r65], %f214;
	add.s32 	%r66, %r107, %r3;
	mad.lo.s32 	%r67, %r66, %r92, %r4;
	cvt.u64.u32 	%rd46, %r67;
	cvt.u64.u32 	%rd47, %r2;
	add.s64 	%rd48, %rd46, %rd47;
	cvta.to.global.u64 	%rd49, %rd79;
	shl.b64 	%rd50, %rd48, 2;
	add.s64 	%rd51, %rd49, %rd50;
	ld.global.f32 	%f215, [%rd51];
	mov.u32 	%r69, _ZZ13cuda_sgemm_v2ILj16EEvPfS0_S0_iiiE8b_shared;
	add.s32 	%r70, %r69, %r64;
	add.s32 	%r71, %r70, %r39;
	st.shared.f32 	[%r71], %f215;
	bar.sync 	0;
	ld.shared.f32 	%f216, [%r6];
	ld.shared.f32 	%f217, [%r70];
	fma.rn.f32 	%f218, %f216, %f217, %f367;
	ld.shared.f32 	%f219, [%r6+4];
	ld.shared.f32 	%f220, [%r70+64];
	fma.rn.f32 	%f221, %f219, %f220, %f218;
	ld.shared.f32 	%f222, [%r6+8];
	ld.shared.f32 	%f223, [%r70+128];
	fma.rn.f32 	%f224, %f222, %f223, %f221;
	ld.shared.f32 	%f225, [%r6+12];
	ld.shared.f32 	%f226, [%r70+192];
	fma.rn.f32 	%f227, %f225, %f226, %f224;
	ld.shared.f32 	%f228, [%r6+16];
	ld.shared.f32 	%f229, [%r70+256];
	fma.rn.f32 	%f230, %f228, %f229, %f227;
	ld.shared.f32 	%f231, [%r6+20];
	ld.shared.f32 	%f232, [%r70+320];
	fma.rn.f32 	%f233, %f231, %f232, %f230;
	ld.shared.f32 	%f234, [%r6+24];
	ld.shared.f32 	%f235, [%r70+384];
	fma.rn.f32 	%f236, %f234, %f235, %f233;
	ld.shared.f32 	%f237, [%r6+28];
	ld.shared.f32 	%f238, [%r70+448];
	fma.rn.f32 	%f239, %f237, %f238, %f236;
	ld.shared.f32 	%f240, [%r6+32];
	ld.shared.f32 	%f241, [%r70+512];
	fma.rn.f32 	%f242, %f240, %f241, %f239;
	ld.shared.f32 	%f243, [%r6+36];
	ld.shared.f32 	%f244, [%r70+576];
	fma.rn.f32 	%f245, %f243, %f244, %f242;
	ld.shared.f32 	%f246, [%r6+40];
	ld.shared.f32 	%f247, [%r70+640];
	fma.rn.f32 	%f248, %f246, %f247, %f245;
	ld.shared.f32 	%f249, [%r6+44];
	ld.shared.f32 	%f250, [%r70+704];
	fma.rn.f32 	%f251, %f249, %f250, %f248;
	ld.shared.f32 	%f252, [%r6+48];
	ld.shared.f32 	%f253, [%r70+768];
	fma.rn.f32 	%f254, %f252, %f253, %f251;
	ld.shared.f32 	%f255, [%r6+52];
	ld.shared.f32 	%f256, [%r70+832];
	fma.rn.f32 	%f257, %f255, %f256, %f254;
	ld.shared.f32 	%f258, [%r6+56];
	ld.shared.f32 	%f259, [%r70+896];
	fma.rn.f32 	%f260, %f258, %f259, %f257;
	ld.shared.f32 	%f261, [%r6+60];
	ld.shared.f32 	%f262, [%r70+960];
	fma.rn.f32 	%f263, %f261, %f262, %f260;
	bar.sync 	0;
	add.s32 	%r72, %r62, 16;
	cvt.u64.u32 	%rd52, %r72;
	add.s64 	%rd53, %rd52, %rd41;
	shl.b64 	%rd54, %rd53, 2;
	add.s64 	%rd55, %rd43, %rd54;
	ld.global.f32 	%f264, [%rd55];
	st.shared.f32 	[%r65], %f264;
	add.s32 	%r73, %r66, 16;
	mad.lo.s32 	%r74, %r73, %r92, %r4;
	cvt.u64.u32 	%rd56, %r74;
	add.s64 	%rd57, %rd56, %rd47;
	shl.b64 	%rd58, %rd57, 2;
	add.s64 	%rd59, %rd49, %rd58;
	ld.global.f32 	%f265, [%rd59];
	st.shared.f32 	[%r71], %f265;
	bar.sync 	0;
	ld.shared.f32 	%f266, [%r6];
	ld.shared.f32 	%f267, [%r70];
	fma.rn.f32 	%f268, %f266, %f267, %f263;
	ld.shared.f32 	%f269, [%r6+4];
	ld.shared.f32 	%f270, [%r70+64];
	fma.rn.f32 	%f271, %f269, %f270, %f268;
	ld.shared.f32 	%f272, [%r6+8];
	ld.shared.f32 	%f273, [%r70+128];
	fma.rn.f32 	%f274, %f272, %f273, %f271;
	ld.shared.f32 	%f275, [%r6+12];
	ld.shared.f32 	%f276, [%r70+192];
	fma.rn.f32 	%f277, %f275, %f276, %f274;
	ld.shared.f32 	%f278, [%r6+16];
	ld.shared.f32 	%f279, [%r70+256];
	fma.rn.f32 	%f280, %f278, %f279, %f277;
	ld.shared.f32 	%f281, [%r6+20];
	ld.shared.f32 	%f282, [%r70+320];
	fma.rn.f32 	%f283, %f281, %f282, %f280;
	ld.shared.f32 	%f284, [%r6+24];
	ld.shared.f32 	%f285, [%r70+384];
	fma.rn.f32 	%f286, %f284, %f285, %f283;
	ld.shared.f32 	%f287, [%r6+28];
	ld.shared.f32 	%f288, [%r70+448];
	fma.rn.f32 	%f289, %f287, %f288, %f286;
	ld.shared.f32 	%f290, [%r6+32];
	ld.shared.f32 	%f291, [%r70+512];
	fma.rn.f32 	%f292, %f290, %f291, %f289;
	ld.shared.f32 	%f293, [%r6+36];
	ld.shared.f32 	%f294, [%r70+576];
	fma.rn.f32 	%f295, %f293, %f294, %f292;
	ld.shared.f32 	%f296, [%r6+40];
	ld.shared.f32 	%f297, [%r70+640];
	fma.rn.f32 	%f298, %f296, %f297, %f295;
	ld.shared.f32 	%f299, [%r6+44];
	ld.shared.f32 	%f300, [%r70+704];
	fma.rn.f32 	%f301, %f299, %f300, %f298;
	ld.shared.f32 	%f302, [%r6+48];
	ld.shared.f32 	%f303, [%r70+768];
	fma.rn.f32 	%f304, %f302, %f303, %f301;
	ld.shared.f32 	%f305, [%r6+52];
	ld.shared.f32 	%f306, [%r70+832];
	fma.rn.f32 	%f307, %f305, %f306, %f304;
	ld.shared.f32 	%f308, [%r6+56];
	ld.shared.f32 	%f309, [%r70+896];
	fma.rn.f32 	%f310, %f308, %f309, %f307;
	ld.shared.f32 	%f311, [%r6+60];
	ld.shared.f32 	%f312, [%r70+960];
	fma.rn.f32 	%f367, %f311, %f312, %f310;
	bar.sync 	0;
	add.s32 	%r107, %r107, 32;
$L__BB2_8:
	and.b32  	%r75, %r7, 16;
	setp.ne.s32 	%p6, %r75, 0;
	@%p6 bra 	$L__BB2_10;
	ld.param.u32 	%r98, [_Z13cuda_sgemm_v2ILj16EEvPfS0_S0_iii_param_5];
	ld.param.u32 	%r93, [_Z13cuda_sgemm_v2ILj16EEvPfS0_S0_iii_param_4];
	ld.param.u64 	%rd80, [_Z13cuda_sgemm_v2ILj16EEvPfS0_S0_iii_param_1];
	ld.param.u64 	%rd77, [_Z13cuda_sgemm_v2ILj16EEvPfS0_S0_iii_param_0];
	mad.lo.s32 	%r76, %r98, %r3, %r4;
	add.s32 	%r77, %r76, %r107;
	cvt.u64.u32 	%rd60, %r77;
	mul.lo.s32 	%r78, %r98, %r1;
	cvt.u64.u32 	%rd61, %r78;
	add.s64 	%rd62, %rd60, %rd61;
	cvta.to.global.u64 	%rd63, %rd77;
	shl.b64 	%rd64, %rd62, 2;
	add.s64 	%rd65, %rd63, %rd64;
	ld.global.f32 	%f313, [%rd65];
	shl.b32 	%r79, %r4, 2;
	add.s32 	%r80, %r6, %r79;
	st.shared.f32 	[%r80], %f313;
	add.s32 	%r81, %r107, %r3;
	mad.lo.s32 	%r82, %r81, %r93, %r4;
	cvt.u64.u32 	%rd66, %r82;
	cvt.u64.u32 	%rd67, %r2;
	add.s64 	%rd68, %rd66, %rd67;
	cvta.to.global.u64 	%rd69, %rd80;
	shl.b64 	%rd70, %rd68, 2;
	add.s64 	%rd71, %rd69, %rd70;
	ld.global.f32 	%f314, [%rd71];
	mov.u32 	%r84, _ZZ13cuda_sgemm_v2ILj16EEvPfS0_S0_iiiE8b_shared;
	add.s32 	%r85, %r84, %r79;
	add.s32 	%r86, %r85, %r39;
	st.shared.f32 	[%r86], %f314;
	bar.sync 	0;
	ld.shared.f32 	%f315, [%r6];
	ld.shared.f32 	%f316, [%r85];
	fma.rn.f32 	%f317, %f315, %f316, %f367;
	ld.shared.f32 	%f318, [%r6+4];
	ld.shared.f32 	%f319, [%r85+64];
	fma.rn.f32 	%f320, %f318, %f319, %f317;
	ld.shared.f32 	%f321, [%r6+8];
	ld.shared.f32 	%f322, [%r85+128];
	fma.rn.f32 	%f323, %f321, %f322, %f320;
	ld.shared.f32 	%f324, [%r6+12];
	ld.shared.f32 	%f325, [%r85+192];
	fma.rn.f32 	%f326, %f324, %f325, %f323;
	ld.shared.f32 	%f327, [%r6+16];
	ld.shared.f32 	%f328, [%r85+256];
	fma.rn.f32 	%f329, %f327, %f328, %f326;
	ld.shared.f32 	%f330, [%r6+20];
	ld.shared.f32 	%f331, [%r85+320];
	fma.rn.f32 	%f332, %f330, %f331, %f329;
	ld.shared.f32 	%f333, [%r6+24];
	ld.shared.f32 	%f334, [%r85+384];
	fma.rn.f32 	%f335, %f333, %f334, %f332;
	ld.shared.f32 	%f336, [%r6+28];
	ld.shared.f32 	%f337, [%r85+448];
	fma.rn.f32 	%f338, %f336, %f337, %f335;
	ld.shared.f32 	%f339, [%r6+32];
	ld.shared.f32 	%f340, [%r85+512];
	fma.rn.f32 	%f341, %f339, %f340, %f338;
	ld.shared.f32 	%f342, [%r6+36];
	ld.shared.f32 	%f343, [%r85+576];
	fma.rn.f32 	%f344, %f342, %f343, %f341;
	ld.shared.f32 	%f345, [%r6+40];
	ld.shared.f32 	%f346, [%r85+640];
	fma.rn.f32 	%f347, %f345, %f346, %f344;
	ld.shared.f32 	%f348, [%r6+44];
	ld.shared.f32 	%f349, [%r85+704];
	fma.rn.f32 	%f350, %f348, %f349, %f347;
	ld.shared.f32 	%f351, [%r6+48];
	ld.shared.f32 	%f352, [%r85+768];
	fma.rn.f32 	%f353, %f351, %f352, %f350;
	ld.shared.f32 	%f354, [%r6+52];
	ld.shared.f32 	%f355, [%r85+832];
	fma.rn.f32 	%f356, %f354, %f355, %f353;
	ld.shared.f32 	%f357, [%r6+56];
	ld.shared.f32 	%f358, [%r85+896];
	fma.rn.f32 	%f359, %f357, %f358, %f356;
	ld.shared.f32 	%f360, [%r6+60];
	ld.shared.f32 	%f361, [%r85+960];
	fma.rn.f32 	%f367, %f360, %f361, %f359;
	bar.sync 	0;
$L__BB2_10:
	ld.param.u32 	%r94, [_Z13cuda_sgemm_v2ILj16EEvPfS0_S0_iii_param_4];
	ld.param.u64 	%rd81, [_Z13cuda_sgemm_v2ILj16EEvPfS0_S0_iii_param_2];
	cvta.to.global.u64 	%rd72, %rd81;
	add.s32 	%r87, %r1, %r3;
	add.s32 	%r88, %r2, %r4;
	mad.lo.s32 	%r89, %r94, %r87, %r88;
	mul.wide.s32 	%rd73, %r89, 4;
	add.s64 	%rd74, %rd72, %rd73;
	st.global.f32 	[%rd74], %f367;
	ret;

}
	// .globl	_Z13cuda_sgemm_v3ILj16ELj2EEvPfS0_S0_iii
.visible .entry _Z13cuda_sgemm_v3ILj16ELj2EEvPfS0_S0_iii(
	.param .u64 .ptr .align 1 _Z13cuda_sgemm_v3ILj16ELj2EEvPfS0_S0_iii_param_0,
	.param .u64 .ptr .align 1 _Z13cuda_sgemm_v3ILj16ELj2EEvPfS0_S0_iii_param_1,
	.param .u64 .ptr .align 1 _Z13cuda_sgemm_v3ILj16ELj2EEvPfS0_S0_iii_param_2,
	.param .u32 _Z13cuda_sgemm_v3ILj16ELj2EEvPfS0_S0_iii_param_3,
	.param .u32 _Z13cuda_sgemm_v3ILj16ELj2EEvPfS0_S0_iii_param_4,
	.param .u32 _Z13cuda_sgemm_v3ILj16ELj2EEvPfS0_S0_iii_param_5
)
{
	.reg .pred 	%p<3>;
	.reg .b32 	%r<60>;
	.reg .b32 	%f<283>;
	.reg .b64 	%rd<62>;
	// demoted variable
	.shared .align 4 .b8 _ZZ13cuda_sgemm_v3ILj16ELj2EEvPfS0_S0_iiiE5tileA[4096];
	// demoted variable
	.shared .align 4 .b8 _ZZ13cuda_sgemm_v3ILj16ELj2EEvPfS0_S0_iiiE5tileB[4096];
	ld.param.u32 	%r20, [_Z13cuda_sgemm_v3ILj16ELj2EEvPfS0_S0_iii_param_5];
	mov.u32 	%r1, %tid.y;
	mov.u32 	%r2, %tid.x;
	mov.u32 	%r21, %ctaid.y;
	shl.b32 	%r3, %r21, 5;
	mov.u32 	%r22, %ctaid.x;
	shl.b32 	%r23, %r22, 5;
	cvt.u64.u32 	%rd1, %r23;
	setp.lt.s32 	%p1, %r20, 1;
	mov.f32 	%f279, 0f00000000;
	mov.f32 	%f280, %f279;
	mov.f32 	%f281, %f279;
	mov.f32 	%f282, %f279;
	@%p1 bra 	$L__BB3_3;
	ld.param.u32 	%r52, [_Z13cuda_sgemm_v3ILj16ELj2EEvPfS0_S0_iii_param_4];
	shl.b32 	%r25, %r1, 7;
	mov.u32 	%r26, _ZZ13cuda_sgemm_v3ILj16ELj2EEvPfS0_S0_iiiE5tileA;
	add.s32 	%r4, %r26, %r25;
	add.s32 	%r27, %r1, 16;
	mad.lo.s32 	%r59, %r52, %r27, %r2;
	mad.lo.s32 	%r28, %r1, %r52, %r2;
	add.s32 	%r58, %r28, 16;
	mad.lo.s32 	%r56, %r20, %r27, %r2;
	mad.lo.s32 	%r55, %r1, %r20, %r2;
	mov.f32 	%f279, 0f00000000;
	mov.b32 	%r57, 16;
$L__BB3_2:
	ld.param.u32 	%r53, [_Z13cuda_sgemm_v3ILj16ELj2EEvPfS0_S0_iii_param_4];
	ld.param.u64 	%rd60, [_Z13cuda_sgemm_v3ILj16ELj2EEvPfS0_S0_iii_param_1];
	ld.param.u64 	%rd59, [_Z13cuda_sgemm_v3ILj16ELj2EEvPfS0_S0_iii_param_0];
	add.s32 	%r29, %r58, -16;
	cvt.u64.u32 	%rd5, %r55;
	mul.lo.s32 	%r30, %r20, %r3;
	cvt.u64.u32 	%rd6, %r30;
	add.s64 	%rd7, %rd5, %rd6;
	cvta.to.global.u64 	%rd8, %rd59;
	shl.b64 	%rd9, %rd7, 2;
	add.s64 	%rd10, %rd8, %rd9;
	ld.global.f32 	%f15, [%rd10];
	mov.u32 	%r31, %tid.x;
	shl.b32 	%r32, %r31, 2;
	add.s32 	%r33, %r4, %r32;
	st.shared.f32 	[%r33], %f15;
	cvt.u64.u32 	%rd11, %r29;
	add.s64 	%rd12, %rd11, %rd1;
	cvta.to.global.u64 	%rd13, %rd60;
	shl.b64 	%rd14, %rd12, 2;
	add.s64 	%rd15, %rd13, %rd14;
	ld.global.f32 	%f16, [%rd15];
	mov.u32 	%r34, %tid.y;
	shl.b32 	%r35, %r34, 7;
	mov.u32 	%r36, _ZZ13cuda_sgemm_v3ILj16ELj2EEvPfS0_S0_iiiE5tileB;
	add.s32 	%r37, %r36, %r32;
	add.s32 	%r38, %r37, %r35;
	st.shared.f32 	[%r38], %f16;
	add.s32 	%r39, %r55, 16;
	cvt.u64.u32 	%rd16, %r39;
	add.s64 	%rd17, %rd16, %rd6;
	shl.b64 	%rd18, %rd17, 2;
	add.s64 	%rd19, %rd8, %rd18;
	ld.global.f32 	%f17, [%rd19];
	st.shared.f32 	[%r33+64], %f17;
	cvt.u64.u32 	%rd20, %r58;
	add.s64 	%rd21, %rd20, %rd1;
	shl.b64 	%rd22, %rd21, 2;
	add.s64 	%rd23, %rd13, %rd22;
	ld.global.f32 	%f18, [%rd23];
	st.shared.f32 	[%r38+64], %f18;
	add.s32 	%r40, %r59, 16;
	cvt.u64.u32 	%rd24, %r56;
	add.s64 	%rd25, %rd24, %rd6;
	shl.b64 	%rd26, %rd25, 2;
	add.s64 	%rd27, %rd8, %rd26;
	ld.global.f32 	%f19, [%rd27];
	st.shared.f32 	[%r33+2048], %f19;
	cvt.u64.u32 	%rd28, %r59;
	add.s64 	%rd29, %rd28, %rd1;
	shl.b64 	%rd30, %rd29, 2;
	add.s64 	%rd31, %rd13, %rd30;
	ld.global.f32 	%f20, [%rd31];
	st.shared.f32 	[%r38+2048], %f20;
	add.s32 	%r41, %r56, 16;
	cvt.u64.u32 	%rd32, %r41;
	add.s64 	%rd33, %rd32, %rd6;
	shl.b64 	%rd34, %rd33, 2;
	add.s64 	%rd35, %rd8, %rd34;
	ld.global.f32 	%f21, [%rd35];
	st.shared.f32 	[%r33+2112], %f21;
	cvt.u64.u32 	%rd36, %r40;
	add.s64 	%rd37, %rd36, %rd1;
	shl.b64 	%rd38, %rd37, 2;
	add.s64 	%rd39, %rd13, %rd38;
	ld.global.f32 	%f22, [%rd39];
	st.shared.f32 	[%r38+2112], %f22;
	bar.sync 	0;
	ld.shared.f32 	%f23, [%r4];
	ld.shared.f32 	%f24, [%r37];
	fma.rn.f32 	%f25, %f23, %f24, %f282;
	ld.shared.f32 	%f26, [%r4+4];
	ld.shared.f32 	%f27, [%r37+128];
	fma.rn.f32 	%f28, %f26, %f27, %f25;
	ld.shared.f32 	%f29, [%r4+8];
	ld.shared.f32 	%f30, [%r37+256];
	fma.rn.f32 	%f31, %f29, %f30, %f28;
	ld.shared.f32 	%f32, [%r4+12];
	ld.shared.f32 	%f33, [%r37+384];
	fma.rn.f32 	%f34, %f32, %f33, %f31;
	ld.shared.f32 	%f35, [%r4+16];
	ld.shared.f32 	%f36, [%r37+512];
	fma.rn.f32 	%f37, %f35, %f36, %f34;
	ld.shared.f32 	%f38, [%r4+20];
	ld.shared.f32 	%f39, [%r37+640];
	fma.rn.f32 	%f40, %f38, %f39, %f37;
	ld.shared.f32 	%f41, [%r4+24];
	ld.shared.f32 	%f42, [%r37+768];
	fma.rn.f32 	%f43, %f41, %f42, %f40;
	ld.shared.f32 	%f44, [%r4+28];
	ld.shared.f32 	%f45, [%r37+896];
	fma.rn.f32 	%f46, %f44, %f45, %f43;
	ld.shared.f32 	%f47, [%r4+32];
	ld.shared.f32 	%f48, [%r37+1024];
	fma.rn.f32 	%f49, %f47, %f48, %f46;
	ld.shared.f32 	%f50, [%r4+36];
	ld.shared.f32 	%f51, [%r37+1152];
	fma.rn.f32 	%f52, %f50, %f51, %f49;
	ld.shared.f32 	%f53, [%r4+40];
	ld.shared.f32 	%f54, [%r37+1280];
	fma.rn.f32 	%f55, %f53, %f54, %f52;
	ld.shared.f32 	%f56, [%r4+44];
	ld.shared.f32 	%f57, [%r37+1408];
	fma.rn.f32 	%f58, %f56, %f57, %f55;
	ld.shared.f32 	%f59, [%r4+48];
	ld.shared.f32 	%f60, [%r37+1536];
	fma.rn.f32 	%f61, %f59, %f60, %f58;
	ld.shared.f32 	%f62, [%r4+52];
	ld.shared.f32 	%f63, [%r37+1664];
	fma.rn.f32 	%f64, %f62, %f63, %f61;
	ld.shared.f32 	%f65, [%r4+56];
	ld.shared.f32 	%f66, [%r37+1792];
	fma.rn.f32 	%f67, %f65, %f66, %f64;
	ld.shared.f32 	%f68, [%r4+60];
	ld.shared.f32 	%f69, [%r37+1920];
	fma.rn.f32 	%f70, %f68, %f69, %f67;
	ld.shared.f32 	%f71, [%r4+64];
	ld.shared.f32 	%f72, [%r37+2048];
	fma.rn.f32 	%f73, %f71, %f72, %f70;
	ld.shared.f32 	%f74, [%r4+68];
	ld.shared.f32 	%f75, [%r37+2176];
	fma.rn.f32 	%f76, %f74, %f75, %f73;
	ld.shared.f32 	%f77, [%r4+72];
	ld.shared.f32 	%f78, [%r37+2304];
	fma.rn.f32 	%f79, %f77, %f78, %f76;
	ld.shared.f32 	%f80, [%r4+76];
	ld.shared.f32 	%f81, [%r37+2432];
	fma.rn.f32 	%f82, %f80, %f81, %f79;
	ld.shared.f32 	%f83, [%r4+80];
	ld.shared.f32 	%f84, [%r37+2560];
	fma.rn.f32 	%f85, %f83, %f84, %f82;
	ld.shared.f32 	%f86, [%r4+84];
	ld.shared.f32 	%f87, [%r37+2688];
	fma.rn.f32 	%f88, %f86, %f87, %f85;
	ld.shared.f32 	%f89, [%r4+88];
	ld.shared.f32 	%f90, [%r37+2816];
	fma.rn.f32 	%f91, %f89, %f90, %f88;
	ld.shared.f32 	%f92, [%r4+92];
	ld.shared.f32 	%f93, [%r37+2944];
	fma.rn.f32 	%f94, %f92, %f93, %f91;
	ld.shared.f32 	%f95, [%r4+96];
	ld.shared.f32 	%f96, [%r37+3072];
	fma.rn.f32 	%f97, %f95, %f96, %f94;
	ld.shared.f32 	%f98, [%r4+100];
	ld.shared.f32 	%f99, [%r37+3200];
	fma.rn.f32 	%f100, %f98, %f99, %f97;
	ld.shared.f32 	%f101, [%r4+104];
	ld.shared.f32 	%f102, [%r37+3328];
	fma.rn.f32 	%f103, %f101, %f102, %f100;
	ld.shared.f32 	%f104, [%r4+108];
	ld.shared.f32 	%f105, [%r37+3456];
	fma.rn.f32 	%f106, %f104, %f105, %f103;
	ld.shared.f32 	%f107, [%r4+112];
	ld.shared.f32 	%f108, [%r37+3584];
	fma.rn.f32 	%f109, %f107, %f108, %f106;
	ld.shared.f32 	%f110, [%r4+116];
	ld.shared.f32 	%f111, [%r37+3712];
	fma.rn.f32 	%f112, %f110, %f111, %f109;
	ld.shared.f32 	%f113, [%r4+120];
	ld.shared.f32 	%f114, [%r37+3840];
	fma.rn.f32 	%f115, %f113, %f114, %f112;
	ld.shared.f32 	%f116, [%r4+124];
	ld.shared.f32 	%f117, [%r37+3968];
	fma.rn.f32 	%f282, %f116, %f117, %f115;
	ld.shared.f32 	%f118, [%r37+64];
	fma.rn.f32 	%f119, %f23, %f118, %f281;
	ld.shared.f32 	%f120, [%r37+192];
	fma.rn.f32 	%f121, %f26, %f120, %f119;
	ld.shared.f32 	%f122, [%r37+320];
	fma.rn.f32 	%f123, %f29, %f122, %f121;
	ld.shared.f32 	%f124, [%r37+448];
	fma.rn.f32 	%f125, %f32, %f124, %f123;
	ld.shared.f32 	%f126, [%r37+576];
	fma.rn.f32 	%f127, %f35, %f126, %f125;
	ld.shared.f32 	%f128, [%r37+704];
	fma.rn.f32 	%f129, %f38, %f128, %f127;
	ld.shared.f32 	%f130, [%r37+832];
	fma.rn.f32 	%f131, %f41, %f130, %f129;
	ld.shared.f32 	%f132, [%r37+960];
	fma.rn.f32 	%f133, %f44, %f132, %f131;
	ld.shared.f32 	%f134, [%r37+1088];
	fma.rn.f32 	%f135, %f47, %f134, %f133;
	ld.shared.f32 	%f136, [%r37+1216];
	fma.rn.f32 	%f137, %f50, %f136, %f135;
	ld.shared.f32 	%f138, [%r37+1344];
	fma.rn.f32 	%f139, %f53, %f138, %f137;
	ld.shared.f32 	%f140, [%r37+1472];
	fma.rn.f32 	%f141, %f56, %f140, %f139;
	ld.shared.f32 	%f142, [%r37+1600];
	fma.rn.f32 	%f143, %f59, %f142, %f141;
	ld.shared.f32 	%f144, [%r37+1728];
	fma.rn.f32 	%f145, %f62, %f144, %f143;
	ld.shared.f32 	%f146, [%r37+1856];
	fma.rn.f32 	%f147, %f65, %f146, %f145;
	ld.shared.f32 	%f148, [%r37+1984];
	fma.rn.f32 	%f149, %f68, %f148, %f147;
	ld.shared.f32 	%f150, [%r37+2112];
	fma.rn.f32 	%f151, %f71, %f150, %f149;
	ld.shared.f32 	%f152, [%r37+2240];
	fma.rn.f32 	%f153, %f74, %f152, %f151;
	ld.shared.f32 	%f154, [%r37+2368];
	fma.rn.f32 	%f155, %f77, %f154, %f153;
	ld.shared.f32 	%f156, [%r37+2496];
	fma.rn.f32 	%f157, %f80, %f156, %f155;
	ld.shared.f32 	%f158, [%r37+2624];
	fma.rn.f32 	%f159, %f83, %f158, %f157;
	ld.shared.f32 	%f160, [%r37+2752];
	fma.rn.f32 	%f161, %f86, %f160, %f159;
	ld.shared.f32 	%f162, [%r37+2880];
	fma.rn.f32 	%f163, %f89, %f162, %f161;
	ld.shared.f32 	%f164, [%r37+3008];
	fma.rn.f32 	%f165, %f92, %f164, %f163;
	ld.shared.f32 	%f166, [%r37+3136];
	fma.rn.f32 	%f167, %f95, %f166, %f165;
	ld.shared.f32 	%f168, [%r37+3264];
	fma.rn.f32 	%f169, %f98, %f168, %f167;
	ld.shared.f32 	%f170, [%r37+3392];
	fma.rn.f32 	%f171, %f101, %f170, %f169;
	ld.shared.f32 	%f172, [%r37+3520];
	fma.rn.f32 	%f173, %f104, %f172, %f171;
	ld.shared.f32 	%f174, [%r37+3648];
	fma.rn.f32 	%f175, %f107, %f174, %f173;
	ld.shared.f32 	%f176, [%r37+3776];
	fma.rn.f32 	%f177, %f110, %f176, %f175;
	ld.shared.f32 	%f178, [%r37+3904];
	fma.rn.f32 	%f179, %f113, %f178, %f177;
	ld.shared.f32 	%f180, [%r37+4032];
	fma.rn.f32 	%f281, %f116, %f180, %f179;
	ld.shared.f32 	%f181, [%r4+2048];
	fma.rn.f32 	%f182, %f181, %f24, %f280;
	ld.shared.f32 	%f183, [%r4+2052];
	fma.rn.f32 	%f184, %f183, %f27, %f182;
	ld.shared.f32 	%f185, [%r4+2056];
	fma.rn.f32 	%f186, %f185, %f30, %f184;
	ld.shared.f32 	%f187, [%r4+2060];
	fma.rn.f32 	%f188, %f187, %f33, %f186;
	ld.shared.f32 	%f189, [%r4+2064];
	fma.rn.f32 	%f190, %f189, %f36, %f188;
	ld.shared.f32 	%f191, [%r4+2068];
	fma.rn.f32 	%f192, %f191, %f39, %f190;
	ld.shared.f32 	%f193, [%r4+2072];
	fma.rn.f32 	%f194, %f193, %f42, %f192;
	ld.shared.f32 	%f195, [%r4+2076];
	fma.rn.f32 	%f196, %f195, %f45, %f194;
	ld.shared.f32 	%f197, [%r4+2080];
	fma.rn.f32 	%f198, %f197, %f48, %f196;
	ld.shared.f32 	%f199, [%r4+2084];
	fma.rn.f32 	%f200, %f199, %f51, %f198;
	ld.shared.f32 	%f201, [%r4+2088];
	fma.rn.f32 	%f202, %f201, %f54, %f200;
	ld.shared.f32 	%f203, [%r4+2092];
	fma.rn.f32 	%f204, %f203, %f57, %f202;
	ld.shared.f32 	%f205, [%r4+2096];
	fma.rn.f32 	%f206, %f205, %f60, %f204;
	ld.shared.f32 	%f207, [%r4+2100];
	fma.rn.f32 	%f208, %f207, %f63, %f206;
	ld.shared.f32 	%f209, [%r4+2104];
	fma.rn.f32 	%f210, %f209, %f66, %f208;
	ld.shared.f32 	%f211, [%r4+2108];
	fma.rn.f32 	%f212, %f211, %f69, %f210;
	ld.shared.f32 	%f213, [%r4+2112];
	fma.rn.f32 	%f214, %f213, %f72, %f212;
	ld.shared.f32 	%f215, [%r4+2116];
	fma.rn.f32 	%f216, %f215, %f75, %f214;
	ld.shared.f32 	%f217, [%r4+2120];
	fma.rn.f32 	%f218, %f217, %f78, %f216;
	ld.shared.f32 	%f219, [%r4+2124];
	fma.rn.f32 	%f220, %f219, %f81, %f218;
	ld.shared.f32 	%f221, [%r4+2128];
	fma.rn.f32 	%f222, %f221, %f84, %f220;
	ld.shared.f32 	%f223, [%r4+2132];
	fma.rn.f32 	%f224, %f223, %f87, %f222;
	ld.shared.f32 	%f225, [%r4+2136];
	fma.rn.f32 	%f226, %f225, %f90, %f224;
	ld.shared.f32 	%f227, [%r4+2140];
	fma.rn.f32 	%f228, %f227, %f93, %f226;
	ld.shared.f32 	%f229, [%r4+2144];
	fma.rn.f32 	%f230, %f229, %f96, %f228;
	ld.shared.f32 	%f231, [%r4+2148];
	fma.rn.f32 	%f232, %f231, %f99, %f230;
	ld.shared.f32 	%f233, [%r4+2152];
	fma.rn.f32 	%f234, %f233, %f102, %f232;
	ld.shared.f32 	%f235, [%r4+2156];
	fma.rn.f32 	%f236, %f235, %f105, %f234;
	ld.shared.f32 	%f237, [%r4+2160];
	fma.rn.f32 	%f238, %f237, %f108, %f236;
	ld.shared.f32 	%f239, [%r4+2164];
	fma.rn.f32 	%f240, %f239, %f111, %f238;
	ld.shared.f32 	%f241, [%r4+2168];
	fma.rn.f32 	%f242, %f241, %f114, %f240;
	ld.shared.f32 	%f243, [%r4+2172];
	fma.rn.f32 	%f280, %f243, %f117, %f242;
	fma.rn.f32 	%f244, %f181, %f118, %f279;
	fma.rn.f32 	%f245, %f183, %f120, %f244;
	fma.rn.f32 	%f246, %f185, %f122, %f245;
	fma.rn.f32 	%f247, %f187, %f124, %f246;
	fma.rn.f32 	%f248, %f189, %f126, %f247;
	fma.rn.f32 	%f249, %f191, %f128, %f248;
	fma.rn.f32 	%f250, %f193, %f130, %f249;
	fma.rn.f32 	%f251, %f195, %f132, %f250;
	fma.rn.f32 	%f252, %f197, %f134, %f251;
	fma.rn.f32 	%f253, %f199, %f136, %f252;
	fma.rn.f32 	%f254, %f201, %f138, %f253;
	fma.rn.f32 	%f255, %f203, %f140, %f254;
	fma.rn.f32 	%f256, %f205, %f142, %f255;
	fma.rn.f32 	%f257, %f207, %f144, %f256;
	fma.rn.f32 	%f258, %f209, %f146, %f257;
	fma.rn.f32 	%f259, %f211, %f148, %f258;
	fma.rn.f32 	%f260, %f213, %f150, %f259;
	fma.rn.f32 	%f261, %f215, %f152, %f260;
	fma.rn.f32 	%f262, %f217, %f154, %f261;
	fma.rn.f32 	%f263, %f219, %f156, %f262;
	fma.rn.f32 	%f264, %f221, %f158, %f263;
	fma.rn.f32 	%f265, %f223, %f160, %f264;
	fma.rn.f32 	%f266, %f225, %f162, %f265;
	fma.rn.f32 	%f267, %f227, %f164, %f266;
	fma.rn.f32 	%f268, %f229, %f166, %f267;
	fma.rn.f32 	%f269, %f231, %f168, %f268;
	fma.rn.f32 	%f270, %f233, %f170, %f269;
	fma.rn.f32 	%f271, %f235, %f172, %f270;
	fma.rn.f32 	%f272, %f237, %f174, %f271;
	fma.rn.f32 	%f273, %f239, %f176, %f272;
	fma.rn.f32 	%f274, %f241, %f178, %f273;
	fma.rn.f32 	%f279, %f243, %f180, %f274;
	bar.sync 	0;
	shl.b32 	%r42, %r53, 5;
	add.s32 	%r59, %r59, %r42;
	add.s32 	%r58, %r58, %r42;
	add.s32 	%r16, %r57, 32;
	add.s32 	%r43, %r57, 16;
	add.s32 	%r56, %r56, 32;
	add.s32 	%r55, %r55, 32;
	setp.lt.s32 	%p2, %r43, %r20;
	mov.u32 	%r57, %r16;
	@%p2 bra 	$L__BB3_2;
$L__BB3_3:
	ld.param.u32 	%r54, [_Z13cuda_sgemm_v3ILj16ELj2EEvPfS0_S0_iii_param_4];
	ld.param.u64 	%rd61, [_Z13cuda_sgemm_v3ILj16ELj2EEvPfS0_S0_iii_param_2];
	cvta.to.global.u64 	%rd40, %rd61;
	mul.lo.s32 	%r44, %r54, %r3;
	cvt.u64.u32 	%rd41, %r44;
	add.s64 	%rd42, %rd41, %rd1;
	mov.u32 	%r45, %tid.y;
	mov.u32 	%r46, %tid.x;
	mad.lo.s32 	%r47, %r45, %r54, %r46;
	cvt.u64.u32 	%rd43, %r47;
	add.s64 	%rd44, %rd42, %rd43;
	shl.b64 	%rd45, %rd44, 2;
	add.s64 	%rd46, %rd40, %rd45;
	st.global.f32 	[%rd46], %f282;
	add.s32 	%r48, %r47, 16;
	cvt.u64.u32 	%rd47, %r48;
	add.s64 	%rd48, %rd42, %rd47;
	shl.b64 	%rd49, %rd48, 2;
	add.s64 	%rd50, %rd40, %rd49;
	st.global.f32 	[%rd50], %f281;
	shl.b32 	%r49, %r54, 4;
	add.s32 	%r50, %r47, %r49;
	cvt.u64.u32 	%rd51, %r50;
	add.s64 	%rd52, %rd42, %rd51;
	shl.b64 	%rd53, %rd52, 2;
	add.s64 	%rd54, %rd40, %rd53;
	st.global.f32 	[%rd54], %f280;
	add.s32 	%r51, %r50, 16;
	cvt.u64.u32 	%rd55, %r51;
	add.s64 	%rd56, %rd42, %rd55;
	shl.b64 	%rd57, %rd56, 2;
	add.s64 	%rd58, %rd40, %rd57;
	st.global.f32 	[%rd58], %f279;
	ret;

}
	// .globl	_Z13cuda_sgemm_v4ILj32ELj32ELj32ELj4EEvPfS0_S0_iii
.visible .entry _Z13cuda_sgemm_v4ILj32ELj32ELj32ELj4EEvPfS0_S0_iii(
	.param .u64 .ptr .align 1 _Z13cuda_sgemm_v4ILj32ELj32ELj32ELj4EEvPfS0_S0_iii_param_0,
	.param .u64 .ptr .align 1 _Z13cuda_sgemm_v4ILj32ELj32ELj32ELj4EEvPfS0_S0_iii_param_1,
	.param .u64 .ptr .align 1 _Z13cuda_sgemm_v4ILj32ELj32ELj32ELj4EEvPfS0_S0_iii_param_2,
	.param .u32 _Z13cuda_sgemm_v4ILj32ELj32ELj32ELj4EEvPfS0_S0_iii_param_3,
	.param .u32 _Z13cuda_sgemm_v4ILj32ELj32ELj32ELj4EEvPfS0_S0_iii_param_4,
	.param .u32 _Z13cuda_sgemm_v4ILj32ELj32ELj32ELj4EEvPfS0_S0_iii_param_5
)
{
	.reg .pred 	%p<3>;
	.reg .b32 	%r<41>;
	.reg .b32 	%f<315>;
	.reg .b64 	%rd<38>;
	// demoted variable
	.shared .align 4 .b8 _ZZ13cuda_sgemm_v4ILj32ELj32ELj32ELj4EEvPfS0_S0_iiiE5tileA[4096];
	// demoted variable
	.shared .align 4 .b8 _ZZ13cuda_sgemm_v4ILj32ELj32ELj32ELj4EEvPfS0_S0_iiiE5tileB[4096];
	ld.param.u32 	%r13, [_Z13cuda_sgemm_v4ILj32ELj32ELj32ELj4EEvPfS0_S0_iii_param_4];
	ld.param.u32 	%r14, [_Z13cuda_sgemm_v4ILj32ELj32ELj32ELj4EEvPfS0_S0_iii_param_5];
	mov.u32 	%r1, %tid.y;
	mov.u32 	%r2, %tid.x;
	mov.u32 	%r15, %ctaid.y;
	shl.b32 	%r3, %r15, 5;
	mov.u32 	%r16, %ctaid.x;
	shl.b32 	%r17, %r16, 5;
	cvt.u64.u32 	%rd1, %r17;
	setp.lt.s32 	%p1, %r14, 1;
	mov.f32 	%f311, 0f00000000;
	mov.f32 	%f312, %f311;
	mov.f32 	%f313, %f311;
	mov.f32 	%f314, %f311;
	@%p1 bra 	$L__BB4_3;
	shl.b32 	%r19, %r1, 7;
	mov.u32 	%r20, _ZZ13cuda_sgemm_v4ILj32ELj32ELj32ELj4EEvPfS0_S0_iiiE5tileA;
	add.s32 	%r4, %r20, %r19;
	shl.b32 	%r21, %r2, 2;
	mad.lo.s32 	%r39, %r1, %r13, %r21;
	mad.lo.s32 	%r38, %r14, %r1, %r21;
	mov.b32 	%r40, 0;
	mov.f32 	%f311, 0f00000000;
$L__BB4_2:
	ld.param.u64 	%rd36, [_Z13cuda_sgemm_v4ILj32ELj32ELj32ELj4EEvPfS0_S0_iii_param_1];
	ld.param.u64 	%rd35, [_Z13cuda_sgemm_v4ILj32ELj32ELj32ELj4EEvPfS0_S0_iii_param_0];
	cvt.u64.u32 	%rd5, %r38;
	mul.lo.s32 	%r22, %r14, %r3;
	cvt.u64.u32 	%rd6, %r22;
	add.s64 	%rd7, %rd5, %rd6;
	cvta.to.global.u64 	%rd8, %rd35;
	shl.b64 	%rd9, %rd7, 2;
	add.s64 	%rd10, %rd8, %rd9;
	ld.global.v4.f32 	{%f15, %f16, %f17, %f18}, [%rd10];
	mov.u32 	%r23, %tid.x;
	shl.b32 	%r24, %r23, 4;
	add.s32 	%r25, %r4, %r24;
	st.shared.v4.f32 	[%r25], {%f15, %f16, %f17, %f18};
	cvt.u64.u32 	%rd11, %r39;
	add.s64 	%rd12, %rd11, %rd1;
	cvta.to.global.u64 	%rd13, %rd36;
	shl.b64 	%rd14, %rd12, 2;
	add.s64 	%rd15, %rd13, %rd14;
	ld.global.v4.f32 	{%f19, %f20, %f21, %f22}, [%rd15];
	shl.b32 	%r26, %r1, 7;
	mov.u32 	%r27, _ZZ13cuda_sgemm_v4ILj32ELj32ELj32ELj4EEvPfS0_S0_iiiE5tileB;
	add.s32 	%r28, %r27, %r24;
	add.s32 	%r29, %r28, %r26;
	st.shared.v4.f32 	[%r29], {%f19, %f20, %f21, %f22};
	bar.sync 	0;
	ld.shared.f32 	%f23, [%r4];
	ld.shared.f32 	%f24, [%r28];
	fma.rn.f32 	%f25, %f23, %f24, %f314;
	ld.shared.f32 	%f26, [%r4+4];
	ld.shared.f32 	%f27, [%r28+128];
	fma.rn.f32 	%f28, %f26, %f27, %f25;
	ld.shared.f32 	%f29, [%r4+8];
	ld.shared.f32 	%f30, [%r28+256];
	fma.rn.f32 	%f31, %f29, %f30, %f28;
	ld.shared.f32 	%f32, [%r4+12];
	ld.shared.f32 	%f33, [%r28+384];
	fma.rn.f32 	%f34, %f32, %f33, %f31;
	ld.shared.f32 	%f35, [%r4+16];
	ld.shared.f32 	%f36, [%r28+512];
	fma.rn.f32 	%f37, %f35, %f36, %f34;
	ld.shared.f32 	%f38, [%r4+20];
	ld.shared.f32 	%f39, [%r28+640];
	fma.rn.f32 	%f40, %f38, %f39, %f37;
	ld.shared.f32 	%f41, [%r4+24];
	ld.shared.f32 	%f42, [%r28+768];
	fma.rn.f32 	%f43, %f41, %f42, %f40;
	ld.shared.f32 	%f44, [%r4+28];
	ld.shared.f32 	%f45, [%r28+896];
	fma.rn.f32 	%f46, %f44, %f45, %f43;
	ld.shared.f32 	%f47, [%r4+32];
	ld.shared.f32 	%f48, [%r28+1024];
	fma.rn.f32 	%f49, %f47, %f48, %f46;
	ld.shared.f32 	%f50, [%r4+36];
	ld.shared.f32 	%f51, [%r28+1152];
	fma.rn.f32 	%f52, %f50, %f51, %f49;
	ld.shared.f32 	%f53, [%r4+40];
	ld.shared.f32 	%f54, [%r28+1280];
	fma.rn.f32 	%f55, %f53, %f54, %f52;
	ld.shared.f32 	%f56, [%r4+44];
	ld.shared.f32 	%f57, [%r28+1408];
	fma.rn.f32 	%f58, %f56, %f57, %f55;
	ld.shared.f32 	%f59, [%r4+48];
	ld.shared.f32 	%f60, [%r28+1536];
	fma.rn.f32 	%f61, %f59, %f60, %f58;
	ld.shared.f32 	%f62, [%r4+52];
	ld.shared.f32 	%f63, [%r28+1664];
	fma.rn.f32 	%f64, %f62, %f63, %f61;
	ld.shared.f32 	%f65, [%r4+56];
	ld.shared.f32 	%f66, [%r28+1792];
	fma.rn.f32 	%f67, %f65, %f66, %f64;
	ld.shared.f32 	%f68, [%r4+60];
	ld.shared.f32 	%f69, [%r28+1920];
	fma.rn.f32 	%f70, %f68, %f69, %f67;
	ld.shared.f32 	%f71, [%r4+64];
	ld.shared.f32 	%f72, [%r28+2048];
	fma.rn.f32 	%f73, %f71, %f72, %f70;
	ld.shared.f32 	%f74, [%r4+68];
	ld.shared.f32 	%f75, [%r28+2176];
	fma.rn.f32 	%f76, %f74, %f75, %f73;
	ld.shared.f32 	%f77, [%r4+72];
	ld.shared.f32 	%f78, [%r28+2304];
	fma.rn.f32 	%f79, %f77, %f78, %f76;
	ld.shared.f32 	%f80, [%r4+76];
	ld.shared.f32 	%f81, [%r28+2432];
	fma.rn.f32 	%f82, %f80, %f81, %f79;
	ld.shared.f32 	%f83, [%r4+80];
	ld.shared.f32 	%f84, [%r28+2560];
	fma.rn.f32 	%f85, %f83, %f84, %f82;
	ld.shared.f32 	%f86, [%r4+84];
	ld.shared.f32 	%f87, [%r28+2688];
	fma.rn.f32 	%f88, %f86, %f87, %f85;
	ld.shared.f32 	%f89, [%r4+88];
	ld.shared.f32 	%f90, [%r28+2816];
	fma.rn.f32 	%f91, %f89, %f90, %f88;
	ld.shared.f32 	%f92, [%r4+92];
	ld.shared.f32 	%f93, [%r28+2944];
	fma.rn.f32 	%f94, %f92, %f93, %f91;
	ld.shared.f32 	%f95, [%r4+96];
	ld.shared.f32 	%f96, [%r28+3072];
	fma.rn.f32 	%f97, %f95, %f96, %f94;
	ld.shared.f32 	%f98, [%r4+100];
	ld.shared.f32 	%f99, [%r28+3200];
	fma.rn.f32 	%f100, %f98, %f99, %f97;
	ld.shared.f32 	%f101, [%r4+104];
	ld.shared.f32 	%f102, [%r28+3328];
	fma.rn.f32 	%f103, %f101, %f102, %f100;
	ld.shared.f32 	%f104, [%r4+108];
	ld.shared.f32 	%f105, [%r28+3456];
	fma.rn.f32 	%f106, %f104, %f105, %f103;
	ld.shared.f32 	%f107, [%r4+112];
	ld.shared.f32 	%f108, [%r28+3584];
	fma.rn.f32 	%f109, %f107, %f108, %f106;
	ld.shared.f32 	%f110, [%r4+116];
	ld.shared.f32 	%f111, [%r28+3712];
	fma.rn.f32 	%f112, %f110, %f111, %f109;
	ld.shared.f32 	%f113, [%r4+120];
	ld.shared.f32 	%f114, [%r28+3840];
	fma.rn.f32 	%f115, %f113, %f114, %f112;
	ld.shared.f32 	%f116, [%r4+124];
	ld.shared.f32 	%f117, [%r28+3968];
	fma.rn.f32 	%f314, %f116, %f117, %f115;
	ld.shared.f32 	%f118, [%r28+4];
	fma.rn.f32 	%f119, %f23, %f118, %f313;
	ld.shared.f32 	%f120, [%r28+132];
	fma.rn.f32 	%f121, %f26, %f120, %f119;
	ld.shared.f32 	%f122, [%r28+260];
	fma.rn.f32 	%f123, %f29, %f122, %f121;
	ld.shared.f32 	%f124, [%r28+388];
	fma.rn.f32 	%f125, %f32, %f124, %f123;
	ld.shared.f32 	%f126, [%r28+516];
	fma.rn.f32 	%f127, %f35, %f126, %f125;
	ld.shared.f32 	%f128, [%r28+644];
	fma.rn.f32 	%f129, %f38, %f128, %f127;
	ld.shared.f32 	%f130, [%r28+772];
	fma.rn.f32 	%f131, %f41, %f130, %f129;
	ld.shared.f32 	%f132, [%r28+900];
	fma.rn.f32 	%f133, %f44, %f132, %f131;
	ld.shared.f32 	%f134, [%r28+1028];
	fma.rn.f32 	%f135, %f47, %f134, %f133;
	ld.shared.f32 	%f136, [%r28+1156];
	fma.rn.f32 	%f137, %f50, %f136, %f135;
	ld.shared.f32 	%f138, [%r28+1284];
	fma.rn.f32 	%f139, %f53, %f138, %f137;
	ld.shared.f32 	%f140, [%r28+1412];
	fma.rn.f32 	%f141, %f56, %f140, %f139;
	ld.shared.f32 	%f142, [%r28+1540];
	fma.rn.f32 	%f143, %f59, %f142, %f141;
	ld.shared.f32 	%f144, [%r28+1668];
	fma.rn.f32 	%f145, %f62, %f144, %f143;
	ld.shared.f32 	%f146, [%r28+1796];
	fma.rn.f32 	%f147, %f65, %f146, %f145;
	ld.shared.f32 	%f148, [%r28+1924];
	fma.rn.f32 	%f149, %f68, %f148, %f147;
	ld.shared.f32 	%f150, [%r28+2052];
	fma.rn.f32 	%f151, %f71, %f150, %f149;
	ld.shared.f32 	%f152, [%r28+2180];
	fma.rn.f32 	%f153, %f74, %f152, %f151;
	ld.shared.f32 	%f154, [%r28+2308];
	fma.rn.f32 	%f155, %f77, %f154, %f153;
	ld.shared.f32 	%f156, [%r28+2436];
	fma.rn.f32 	%f157, %f80, %f156, %f155;
	ld.shared.f32 	%f158, [%r28+2564];
	fma.rn.f32 	%f159, %f83, %f158, %f157;
	ld.shared.f32 	%f160, [%r28+2692];
	fma.rn.f32 	%f161, %f86, %f160, %f159;
	ld.shared.f32 	%f162, [%r28+2820];
	fma.rn.f32 	%f163, %f89, %f162, %f161;
	ld.shared.f32 	%f164, [%r28+2948];
	fma.rn.f32 	%f165, %f92, %f164, %f163;
	ld.shared.f32 	%f166, [%r28+3076];
	fma.rn.f32 	%f167, %f95, %f166, %f165;
	ld.shared.f32 	%f168, [%r28+3204];
	fma.rn.f32 	%f169, %f98, %f168, %f167;
	ld.shared.f32 	%f170, [%r28+3332];
	fma.rn.f32 	%f171, %f101, %f170, %f169;
	ld.shared.f32 	%f172, [%r28+3460];
	fma.rn.f32 	%f173, %f104, %f172, %f171;
	ld.shared.f32 	%f174, [%r28+3588];
	fma.rn.f32 	%f175, %f107, %f174, %f173;
	ld.shared.f32 	%f176, [%r28+3716];
	fma.rn.f32 	%f177, %f110, %f176, %f175;
	ld.shared.f32 	%f178, [%r28+3844];
	fma.rn.f32 	%f179, %f113, %f178, %f177;
	ld.shared.f32 	%f180, [%r28+3972];
	fma.rn.f32 	%f313, %f116, %f180, %f179;
	ld.shared.f32 	%f181, [%r28+8];
	fma.rn.f32 	%f182, %f23, %f181, %f312;
	ld.shared.f32 	%f183, [%r28+136];
	fma.rn.f32 	%f184, %f26, %f183, %f182;
	ld.shared.f32 	%f185, [%r28+264];
	fma.rn.f32 	%f186, %f29, %f185, %f184;
	ld.shared.f32 	%f187, [%r28+392];
	fma.rn.f32 	%f188, %f32, %f187, %f186;
	ld.shared.f32 	%f189, [%r28+520];
	fma.rn.f32 	%f190, %f35, %f189, %f188;
	ld.shared.f32 	%f191, [%r28+648];
	fma.rn.f32 	%f192, %f38, %f191, %f190;
	ld.shared.f32 	%f193, [%r28+776];
	fma.rn.f32 	%f194, %f41, %f193, %f192;
	ld.shared.f32 	%f195, [%r28+904];
	fma.rn.f32 	%f196, %f44, %f195, %f194;
	ld.shared.f32 	%f197, [%r28+1032];
	fma.rn.f32 	%f198, %f47, %f197, %f196;
	ld.shared.f32 	%f199, [%r28+1160];
	fma.rn.f32 	%f200, %f50, %f199, %f198;
	ld.shared.f32 	%f201, [%r28+1288];
	fma.rn.f32 	%f202, %f53, %f201, %f200;
	ld.shared.f32 	%f203, [%r28+1416];
	fma.rn.f32 	%f204, %f56, %f203, %f202;
	ld.shared.f32 	%f205, [%r28+1544];
	fma.rn.f32 	%f206, %f59, %f205, %f204;
	ld.shared.f32 	%f207, [%r28+1672];
	fma.rn.f32 	%f208, %f62, %f207, %f206;
	ld.shared.f32 	%f209, [%r28+1800];
	fma.rn.f32 	%f210, %f65, %f209, %f208;
	ld.shared.f32 	%f211, [%r28+1928];
	fma.rn.f32 	%f212, %f68, %f211, %f210;
	ld.shared.f32 	%f213, [%r28+2056];
	fma.rn.f32 	%f214, %f71, %f213, %f212;
	ld.shared.f32 	%f215, [%r28+2184];
	fma.rn.f32 	%f216, %f74, %f215, %f214;
	ld.shared.f32 	%f217, [%r28+2312];
	fma.rn.f32 	%f218, %f77, %f217, %f216;
	ld.shared.f32 	%f219, [%r28+2440];
	fma.rn.f32 	%f220, %f80, %f219, %f218;
	ld.shared.f32 	%f221, [%r28+2568];
	fma.rn.f32 	%f222, %f83, %f221, %f220;
	ld.shared.f32 	%f223, [%r28+2696];
	fma.rn.f32 	%f224, %f86, %f223, %f222;
	ld.shared.f32 	%f225, [%r28+2824];
	fma.rn.f32 	%f226, %f89, %f225, %f224;
	ld.shared.f32 	%f227, [%r28+2952];
	fma.rn.f32 	%f228, %f92, %f227, %f226;
	ld.shared.f32 	%f229, [%r28+3080];
	fma.rn.f32 	%f230, %f95, %f229, %f228;
	ld.shared.f32 	%f231, [%r28+3208];
	fma.rn.f32 	%f232, %f98, %f231, %f230;
	ld.shared.f32 	%f233, [%r28+3336];
	fma.rn.f32 	%f234, %f101, %f233, %f232;
	ld.shared.f32 	%f235, [%r28+3464];
	fma.rn.f32 	%f236, %f104, %f235, %f234;
	ld.shared.f32 	%f237, [%r28+3592];
	fma.rn.f32 	%f238, %f107, %f237, %f236;
	ld.shared.f32 	%f239, [%r28+3720];
	fma.rn.f32 	%f240, %f110, %f239, %f238;
	ld.shared.f32 	%f241, [%r28+3848];
	fma.rn.f32 	%f242, %f113, %f241, %f240;
	ld.shared.f32 	%f243, [%r28+3976];
	fma.rn.f32 	%f312, %f116, %f243, %f242;
	ld.shared.f32 	%f244, [%r28+12];
	fma.rn.f32 	%f245, %f23, %f244, %f311;
	ld.shared.f32 	%f246, [%r28+140];
	fma.rn.f32 	%f247, %f26, %f246, %f245;
	ld.shared.f32 	%f248, [%r28+268];
	fma.rn.f32 	%f249, %f29, %f248, %f247;
	ld.shared.f32 	%f250, [%r28+396];
	fma.rn.f32 	%f251, %f32, %f250, %f249;
	ld.shared.f32 	%f252, [%r28+524];
	fma.rn.f32 	%f253, %f35, %f252, %f251;
	ld.shared.f32 	%f254, [%r28+652];
	fma.rn.f32 	%f255, %f38, %f254, %f253;
	ld.shared.f32 	%f256, [%r28+780];
	fma.rn.f32 	%f257, %f41, %f256, %f255;
	ld.shared.f32 	%f258, [%r28+908];
	fma.rn.f32 	%f259, %f44, %f258, %f257;
	ld.shared.f32 	%f260, [%r28+1036];
	fma.rn.f32 	%f261, %f47, %f260, %f259;
	ld.shared.f32 	%f262, [%r28+1164];
	fma.rn.f32 	%f263, %f50, %f262, %f261;
	ld.shared.f32 	%f264, [%r28+1292];
	fma.rn.f32 	%f265, %f53, %f264, %f263;
	ld.shared.f32 	%f266, [%r28+1420];
	fma.rn.f32 	%f267, %f56, %f266, %f265;
	ld.shared.f32 	%f268, [%r28+1548];
	fma.rn.f32 	%f269, %f59, %f268, %f267;
	ld.shared.f32 	%f270, [%r28+1676];
	fma.rn.f32 	%f271, %f62, %f270, %f269;
	ld.shared.f32 	%f272, [%r28+1804];
	fma.rn.f32 	%f273, %f65, %f272, %f271;
	ld.shared.f32 	%f274, [%r28+1932];
	fma.rn.f32 	%f275, %f68, %f274, %f273;
	ld.shared.f32 	%f276, [%r28+2060];
	fma.rn.f32 	%f277, %f71, %f276, %f275;
	ld.shared.f32 	%f278, [%r28+2188];
	fma.rn.f32 	%f279, %f74, %f278, %f277;
	ld.shared.f32 	%f280, [%r28+2316];
	fma.rn.f32 	%f281, %f77, %f280, %f279;
	ld.shared.f32 	%f282, [%r28+2444];
	fma.rn.f32 	%f283, %f80, %f282, %f281;
	ld.shared.f32 	%f284, [%r28+2572];
	fma.rn.f32 	%f285, %f83, %f284, %f283;
	ld.shared.f32 	%f286, [%r28+2700];
	fma.rn.f32 	%f287, %f86, %f286, %f285;
	ld.shared.f32 	%f288, [%r28+2828];
	fma.rn.f32 	%f289, %f89, %f288, %f287;
	ld.shared.f32 	%f290, [%r28+2956];
	fma.rn.f32 	%f291, %f92, %f290, %f289;
	ld.shared.f32 	%f292, [%r28+3084];
	fma.rn.f32 	%f293, %f95, %f292, %f291;
	ld.shared.f32 	%f294, [%r28+3212];
	fma.rn.f32 	%f295, %f98, %f294, %f293;
	ld.shared.f32 	%f296, [%r28+3340];
	fma.rn.f32 	%f297, %f101, %f296, %f295;
	ld.shared.f32 	%f298, [%r28+3468];
	fma.rn.f32 	%f299, %f104, %f298, %f297;
	ld.shared.f32 	%f300, [%r28+3596];
	fma.rn.f32 	%f301, %f107, %f300, %f299;
	ld.shared.f32 	%f302, [%r28+3724];
	fma.rn.f32 	%f303, %f110, %f302, %f301;
	ld.shared.f32 	%f304, [%r28+3852];
	fma.rn.f32 	%f305, %f113, %f304, %f303;
	ld.shared.f32 	%f306, [%r28+3980];
	fma.rn.f32 	%f311, %f116, %f306, %f305;
	bar.sync 	0;
	add.s32 	%r40, %r40, 32;
	shl.b32 	%r30, %r13, 5;
	add.s32 	%r39, %r39, %r30;
	add.s32 	%r38, %r38, 32;
	setp.lt.s32 	%p2, %r40, %r14;
	@%p2 bra 	$L__BB4_2;
$L__BB4_3:
	ld.param.u64 	%rd37, [_Z13cuda_sgemm_v4ILj32ELj32ELj32ELj4EEvPfS0_S0_iii_param_2];
	mul.lo.s32 	%r31, %r13, %r3;
	cvt.u64.u32 	%rd16, %r31;
	add.s64 	%rd17, %rd16, %rd1;
	mov.u32 	%r32, %tid.x;
	shl.b32 	%r33, %r32, 2;
	mad.lo.s32 	%r34, %r13, %r1, %r33;
	cvta.to.global.u64 	%rd18, %rd37;
	cvt.u64.u32 	%rd19, %r34;
	add.s64 	%rd20, %rd17, %rd19;
	shl.b64 	%rd21, %rd20, 2;
	add.s64 	%rd22, %rd18, %rd21;
	st.global.f32 	[%rd22], %f314;
	add.s32 	%r35, %r34, 1;
	cvt.u64.u32 	%rd23, %r35;
	add.s64 	%rd24, %rd17, %rd23;
	shl.b64 	%rd25, %rd24, 2;
	add.s64 	%rd26, %rd18, %rd25;
	st.global.f32 	[%rd26], %f313;
	add.s32 	%r36, %r34, 2;
	cvt.u64.u32 	%rd27, %r36;
	add.s64 	%rd28, %rd17, %rd27;
	shl.b64 	%rd29, %rd28, 2;
	add.s64 	%rd30, %rd18, %rd29;
	st.global.f32 	[%rd30], %f312;
	add.s32 	%r37, %r34, 3;
	cvt.u64.u32 	%rd31, %r37;
	add.s64 	%rd32, %rd17, %rd31;
	shl.b64 	%rd33, %rd32, 2;
	add.s64 	%rd34, %rd18, %rd33;
	st.global.f32 	[%rd34], %f311;
	ret;

}
	// .globl	_Z13cuda_sgemm_v5ILj32ELj32ELj32ELj4EEvPfS0_S0_iii
.visible .entry _Z13cuda_sgemm_v5ILj32ELj32ELj32ELj4EEvPfS0_S0_iii(
	.param .u64 .ptr .align 1 _Z13cuda_sgemm_v5ILj32ELj32ELj32ELj4EEvPfS0_S0_iii_param_0,
	.param .u64 .ptr .align 1 _Z13cuda_sgemm_v5ILj32ELj32ELj32ELj4EEvPfS0_S0_iii_param_1,
	.param .u64 .ptr .align 1 _Z13cuda_sgemm_v5ILj32ELj32ELj32ELj4EEvPfS0_S0_iii_param_2,
	.param .u32 _Z13cuda_sgemm_v5ILj32ELj32ELj32ELj4EEvPfS0_S0_iii_param_3,
	.param .u32 _Z13cuda_sgemm_v5ILj32ELj32ELj32ELj4EEvPfS0_S0_iii_param_4,
	.param .u32 _Z13cuda_sgemm_v5ILj32ELj32ELj32ELj4EEvPfS0_S0_iii_param_5
)
{
	.reg .pred 	%p<4>;
	.reg .b32 	%r<55>;
	.reg .b32 	%f<99>;
	.reg .b64 	%rd<28>;
	// demoted variable
	.shared .align 4 .b8 _ZZ13cuda_sgemm_v5ILj32ELj32ELj32ELj4EEvPfS0_S0_iiiE5tileA[4096];
	// demoted variable
	.shared .align 4 .b8 _ZZ13cuda_sgemm_v5ILj32ELj32ELj32ELj4EEvPfS0_S0_iiiE5tileB[4096];
	ld.param.u64 	%rd5, [_Z13cuda_sgemm_v5ILj32ELj32ELj32ELj4EEvPfS0_S0_iii_param_0];
	ld.param.u64 	%rd6, [_Z13cuda_sgemm_v5ILj32ELj32ELj32ELj4EEvPfS0_S0_iii_param_1];
	ld.param.u32 	%r20, [_Z13cuda_sgemm_v5ILj32ELj32ELj32ELj4EEvPfS0_S0_iii_param_4];
	ld.param.u32 	%r21, [_Z13cuda_sgemm_v5ILj32ELj32ELj32ELj4EEvPfS0_S0_iii_param_5];
	mov.u32 	%r1, %tid.y;
	mov.u32 	%r2, %tid.x;
	mov.u32 	%r22, %ntid.x;
	mad.lo.s32 	%r23, %r1, %r22, %r2;
	and.b32  	%r3, %r23, 15;
	shr.u32 	%r4, %r23, 4;
	mov.u32 	%r24, %ctaid.y;
	shl.b32 	%r5, %r24, 5;
	mov.u32 	%r25, %ctaid.x;
	shl.b32 	%r26, %r25, 5;
	cvt.u64.u32 	%rd1, %r26;
	setp.lt.s32 	%p1, %r21, 1;
	mov.f32 	%f91, 0f00000000;
	mov.f32 	%f92, %f91;
	mov.f32 	%f93, %f91;
	mov.f32 	%f94, %f91;
	@%p1 bra 	$L__BB5_5;
	shl.b32 	%r28, %r1, 7;
	mov.u32 	%r29, _ZZ13cuda_sgemm_v5ILj32ELj32ELj32ELj4EEvPfS0_S0_iiiE5tileA;
	add.s32 	%r30, %r29, %r28;
	shl.b32 	%r31, %r2, 4;
	add.s32 	%r6, %r30, %r31;
	shl.b32 	%r7, %r2, 2;
	mad.lo.s32 	%r8, %r21, %r1, %r7;
	mov.u32 	%r32, _ZZ13cuda_sgemm_v5ILj32ELj32ELj32ELj4EEvPfS0_S0_iiiE5tileB;
	add.s32 	%r33, %r32, %r28;
	add.s32 	%r9, %r33, %r31;
	mul.lo.s32 	%r34, %r21, %r5;
	cvt.u64.u32 	%rd2, %r34;
	cvta.to.global.u64 	%rd3, %rd5;
	cvta.to.global.u64 	%rd4, %rd6;
	mov.b32 	%r51, 0;
	mov.f32 	%f91, 0f00000000;
$L__BB5_2:
	shl.b32 	%r36, %r4, 8;
	add.s32 	%r38, %r36, %r29;
	add.s32 	%r53, %r38, 128;
	shl.b32 	%r39, %r3, 3;
	mov.u32 	%r40, _ZZ13cuda_sgemm_v5ILj32ELj32ELj32ELj4EEvPfS0_S0_iiiE5tileB;
	add.s32 	%r41, %r39, %r40;
	add.s32 	%r52, %r41, 512;
	add.s32 	%r42, %r8, %r51;
	cvt.u64.u32 	%rd8, %r42;
	add.s64 	%rd9, %rd8, %rd2;
	shl.b64 	%rd10, %rd9, 2;
	add.s64 	%rd11, %rd3, %rd10;
	ld.global.v4.f32 	{%f19, %f20, %f21, %f22}, [%rd11];
	st.shared.v4.f32 	[%r6], {%f19, %f20, %f21, %f22};
	add.s32 	%r43, %r51, %r1;
	mad.lo.s32 	%r44, %r43, %r20, %r7;
	cvt.u64.u32 	%rd12, %r44;
	add.s64 	%rd13, %rd12, %rd1;
	shl.b64 	%rd14, %rd13, 2;
	add.s64 	%rd15, %rd4, %rd14;
	ld.global.v4.f32 	{%f23, %f24, %f25, %f26}, [%rd15];
	st.shared.v4.f32 	[%r9], {%f23, %f24, %f25, %f26};
	bar.sync 	0;
	mov.b32 	%r54, 128;
$L__BB5_3:
	ld.shared.f32 	%f27, [%r53+-128];
	ld.shared.f32 	%f28, [%r53];
	ld.shared.f32 	%f29, [%r52+-512];
	ld.shared.f32 	%f30, [%r52+-508];
	fma.rn.f32 	%f31, %f27, %f29, %f94;
	fma.rn.f32 	%f32, %f27, %f30, %f93;
	fma.rn.f32 	%f33, %f28, %f29, %f92;
	fma.rn.f32 	%f34, %f28, %f30, %f91;
	ld.shared.f32 	%f35, [%r53+-124];
	ld.shared.f32 	%f36, [%r53+4];
	ld.shared.f32 	%f37, [%r52+-384];
	ld.shared.f32 	%f38, [%r52+-380];
	fma.rn.f32 	%f39, %f35, %f37, %f31;
	fma.rn.f32 	%f40, %f35, %f38, %f32;
	fma.rn.f32 	%f41, %f36, %f37, %f33;
	fma.rn.f32 	%f42, %f36, %f38, %f34;
	ld.shared.f32 	%f43, [%r53+-120];
	ld.shared.f32 	%f44, [%r53+8];
	ld.shared.f32 	%f45, [%r52+-256];
	ld.shared.f32 	%f46, [%r52+-252];
	fma.rn.f32 	%f47, %f43, %f45, %f39;
	fma.rn.f32 	%f48, %f43, %f46, %f40;
	fma.rn.f32 	%f49, %f44, %f45, %f41;
	fma.rn.f32 	%f50, %f44, %f46, %f42;
	ld.shared.f32 	%f51, [%r53+-116];
	ld.shared.f32 	%f52, [%r53+12];
	ld.shared.f32 	%f53, [%r52+-128];
	ld.shared.f32 	%f54, [%r52+-124];
	fma.rn.f32 	%f55, %f51, %f53, %f47;
	fma.rn.f32 	%f56, %f51, %f54, %f48;
	fma.rn.f32 	%f57, %f52, %f53, %f49;
	fma.rn.f32 	%f58, %f52, %f54, %f50;
	ld.shared.f32 	%f59, [%r53+-112];
	ld.shared.f32 	%f60, [%r53+16];
	ld.shared.f32 	%f61, [%r52];
	ld.shared.f32 	%f62, [%r52+4];
	fma.rn.f32 	%f63, %f59, %f61, %f55;
	fma.rn.f32 	%f64, %f59, %f62, %f56;
	fma.rn.f32 	%f65, %f60, %f61, %f57;
	fma.rn.f32 	%f66, %f60, %f62, %f58;
	ld.shared.f32 	%f67, [%r53+-108];
	ld.shared.f32 	%f68, [%r53+20];
	ld.shared.f32 	%f69, [%r52+128];
	ld.shared.f32 	%f70, [%r52+132];
	fma.rn.f32 	%f71, %f67, %f69, %f63;
	fma.rn.f32 	%f72, %f67, %f70, %f64;
	fma.rn.f32 	%f73, %f68, %f69, %f65;
	fma.rn.f32 	%f74, %f68, %f70, %f66;
	ld.shared.f32 	%f75, [%r53+-104];
	ld.shared.f32 	%f76, [%r53+24];
	ld.shared.f32 	%f77, [%r52+256];
	ld.shared.f32 	%f78, [%r52+260];
	fma.rn.f32 	%f79, %f75, %f77, %f71;
	fma.rn.f32 	%f80, %f75, %f78, %f72;
	fma.rn.f32 	%f81, %f76, %f77, %f73;
	fma.rn.f32 	%f82, %f76, %f78, %f74;
	ld.shared.f32 	%f83, [%r53+-100];
	ld.shared.f32 	%f84, [%r53+28];
	ld.shared.f32 	%f85, [%r52+384];
	ld.shared.f32 	%f86, [%r52+388];
	fma.rn.f32 	%f94, %f83, %f85, %f79;
	fma.rn.f32 	%f93, %f83, %f86, %f80;
	fma.rn.f32 	%f92, %f84, %f85, %f81;
	fma.rn.f32 	%f91, %f84, %f86, %f82;
	add.s32 	%r54, %r54, 32;
	add.s32 	%r53, %r53, 32;
	add.s32 	%r52, %r52, 1024;
	setp.ne.s32 	%p2, %r54, 256;
	@%p2 bra 	$L__BB5_3;
	bar.sync 	0;
	add.s32 	%r51, %r51, 32;
	setp.lt.s32 	%p3, %r51, %r21;
	@%p3 bra 	$L__BB5_2;
$L__BB5_5:
	ld.param.u64 	%rd27, [_Z13cuda_sgemm_v5ILj32ELj32ELj32ELj4EEvPfS0_S0_iii_param_2];
	cvta.to.global.u64 	%rd16, %rd27;
	mul.lo.s32 	%r45, %r20, %r5;
	cvt.u64.u32 	%rd17, %r45;
	add.s64 	%rd18, %rd17, %rd1;
	shl.b32 	%r46, %r3, 1;
	mul.lo.s32 	%r47, %r4, %r20;
	shl.b32 	%r48, %r47, 1;
	add.s32 	%r49, %r48, %r46;
	cvt.s64.s32 	%rd19, %r49;
	add.s64 	%rd20, %rd18, %rd19;
	shl.b64 	%rd21, %rd20, 2;
	add.s64 	%rd22, %rd16, %rd21;
	st.global.f32 	[%rd22], %f94;
	st.global.f32 	[%rd22+4], %f93;
	add.s32 	%r50, %r49, %r20;
	cvt.s64.s32 	%rd23, %r50;
	add.s64 	%rd24, %rd18, %rd23;
	shl.b64 	%rd25, %rd24, 2;
	add.s64 	%rd26, %rd16, %rd25;
	st.global.f32 	[%rd26], %f92;
	st.global.f32 	[%rd26+4], %f91;
	ret;

}


// ===== COMPILED SASS (sm_100) =====

	.target	sm_100

	.elftype	@"ET_EXEC"


//--------------------- .note.nv.tkinfo           --------------------------
	.section	.note.nv.tkinfo,"",@"SHT_NOTE"
	.sectionflags	@"SHF_NOTE_NV_TKINFO"
	.tkinfo
        /*0018*/ 	.word	0x00000002
        /*0030*/ 	.string	""
        /*0030*/ 	.string	"ptxas"
        /*0030*/ 	.string	"Cuda compilation tools, release 13.0, V13.0.88"
        /*0030*/ 	.string	"Build cuda_13.0.r13.0/compiler.36424714_0"
        /*0030*/ 	.string	"-arch sm_100 -m 64 "



//--------------------- .note.nv.cuinfo           --------------------------
	.section	.note.nv.cuinfo,"",@"SHT_NOTE"
	.sectionflags	@"SHF_NOTE_NV_CUINFO"
        /*0018*/ 	.short	0x0002
        /*001a*/ 	.short	0x0064
        /*001c*/ 	.short	0x0082
	.zero		2


//--------------------- .nv.info                  --------------------------
	.section	.nv.info,"",@"SHT_CUDA_INFO"
	.align	4


	//----- nvinfo : EIATTR_REGCOUNT
	.align		4
        /*0000*/ 	.byte	0x04, 0x2f
        /*0002*/ 	.short	(.L_1 - .L_0)
	.align		4
.L_0:
        /*0004*/ 	.word	index@(_Z13cuda_sgemm_v0PfS_S_iii)
        /*0008*/ 	.word	0x00000020


	//----- nvinfo : EIATTR_FRAME_SIZE
	.align		4
.L_1:
        /*000c*/ 	.byte	0x04, 0x11
        /*000e*/ 	.short	(.L_3 - .L_2)
	.align		4
.L_2:
        /*0010*/ 	.word	index@(_Z13cuda_sgemm_v0PfS_S_iii)
        /*0014*/ 	.word	0x00000000


	//----- nvinfo : EIATTR_REGCOUNT
	.align		4
.L_3:
        /*0018*/ 	.byte	0x04, 0x2f
        /*001a*/ 	.short	(.L_5 - .L_4)
	.align		4
.L_4:
        /*001c*/ 	.word	index@(_Z13cuda_sgemm_v1ILj16ELj256EEvPfS0_S0_iii)
        /*0020*/ 	.word	0x00000020


	//----- nvinfo : EIATTR_FRAME_SIZE
	.align		4
.L_5:
        /*0024*/ 	.byte	0x04, 0x11
        /*0026*/ 	.short	(.L_7 - .L_6)
	.align		4
.L_6:
        /*0028*/ 	.word	index@(_Z13cuda_sgemm_v1ILj16ELj256EEvPfS0_S0_iii)
        /*002c*/ 	.word	0x00000000


	//----- nvinfo : EIATTR_REGCOUNT
	.align		4
.L_7:
        /*0030*/ 	.byte	0x04, 0x2f
        /*0032*/ 	.short	(.L_9 - .L_8)
	.align		4
.L_8:
        /*0034*/ 	.word	index@(_Z13cuda_sgemm_v2ILj16EEvPfS0_S0_iii)
        /*0038*/ 	.word	0x00000020


	//----- nvinfo : EIATTR_FRAME_SIZE
	.align		4
.L_9:
        /*003c*/ 	.byte	0x04, 0x11
        /*003e*/ 	.short	(.L_11 - .L_10)
	.align		4
.L_10:
        /*0040*/ 	.word	index@(_Z13cuda_sgemm_v2ILj16EEvPfS0_S0_iii)
        /*0044*/ 	.word	0x00000000


	//----- nvinfo : EIATTR_REGCOUNT
	.align		4
.L_11:
        /*0048*/ 	.byte	0x04, 0x2f
        /*004a*/ 	.short	(.L_13 - .L_12)
	.align		4
.L_12:
        /*004c*/ 	.word	index@(_Z13cuda_sgemm_v3ILj16ELj2EEvPfS0_S0_iii)
        /*0050*/ 	.word	0x00000020


	//----- nvinfo : EIATTR_FRAME_SIZE
	.align		4
.L_13:
        /*0054*/ 	.byte	0x04, 0x11
        /*0056*/ 	.short	(.L_15 - .L_14)
	.align		4
.L_14:
        /*0058*/ 	.word	index@(_Z13cuda_sgemm_v3ILj16ELj2EEvPfS0_S0_iii)
        /*005c*/ 	.word	0x00000000


	//----- nvinfo : EIATTR_REGCOUNT
	.align		4
.L_15:
        /*0060*/ 	.byte	0x04, 0x2f
        /*0062*/ 	.short	(.L_17 - .L_16)
	.align		4
.L_16:
        /*0064*/ 	.word	index@(_Z13cuda_sgemm_v4ILj32ELj32ELj32ELj4EEvPfS0_S0_iii)
        /*0068*/ 	.word	0x00000020


	//----- nvinfo : EIATTR_FRAME_SIZE
	.align		4
.L_17:
        /*006c*/ 	.byte	0x04, 0x11
        /*006e*/ 	.short	(.L_19 - .L_18)
	.align		4
.L_18:
        /*0070*/ 	.word	index@(_Z13cuda_sgemm_v4ILj32ELj32ELj32ELj4EEvPfS0_S0_iii)
        /*0074*/ 	.word	0x00000000


	//----- nvinfo : EIATTR_REGCOUNT
	.align		4
.L_19:
        /*0078*/ 	.byte	0x04, 0x2f
        /*007a*/ 	.short	(.L_21 - .L_20)
	.align		4
.L_20:
        /*007c*/ 	.word	index@(_Z13cuda_sgemm_v5ILj32ELj32ELj32ELj4EEvPfS0_S0_iii)
        /*0080*/ 	.word	0x00000020


	//----- nvinfo : EIATTR_FRAME_SIZE
	.align		4
.L_21:
        /*0084*/ 	.byte	0x04, 0x11
        /*0086*/ 	.short	(.L_23 - .L_22)
	.align		4
.L_22:
        /*0088*/ 	.word	index@(_Z13cuda_sgemm_v5ILj32ELj32ELj32ELj4EEvPfS0_S0_iii)
        /*008c*/ 	.word	0x00000000


	//----- nvinfo : EIATTR_MIN_STACK_SIZE
	.align		4
.L_23:
        /*0090*/ 	.byte	0x04, 0x12
        /*0092*/ 	.short	(.L_25 - .L_24)
	.align		4
.L_24:
        /*0094*/ 	.word	index@(_Z13cuda_sgemm_v5ILj32ELj32ELj32ELj4EEvPfS0_S0_iii)
        /*0098*/ 	.word	0x00000000


	//----- nvinfo : EIATTR_MIN_STACK_SIZE
	.align		4
.L_25:
        /*009c*/ 	.byte	0x04, 0x12
        /*009e*/ 	.short	(.L_27 - .L_26)
	.align		4
.L_26:
        /*00a0*/ 	.word	index@(_Z13cuda_sgemm_v4ILj32ELj32ELj32ELj4EEvPfS0_S0_iii)
        /*00a4*/ 	.word	0x00000000


	//----- nvinfo : EIATTR_MIN_STACK_SIZE
	.align		4
.L_27:
        /*00a8*/ 	.byte	0x04, 0x12
        /*00aa*/ 	.short	(.L_29 - .L_28)
	.align		4
.L_28:
        /*00ac*/ 	.word	index@(_Z13cuda_sgemm_v3ILj16ELj2EEvPfS0_S0_iii)
        /*00b0*/ 	.word	0x00000000


	//----- nvinfo : EIATTR_MIN_STACK_SIZE
	.align		4
.L_29:
        /*00b4*/ 	.byte	0x04, 0x12
        /*00b6*/ 	.short	(.L_31 - .L_30)
	.align		4
.L_30:
        /*00b8*/ 	.word	index@(_Z13cuda_sgemm_v2ILj16EEvPfS0_S0_iii)
        /*00bc*/ 	.word	0x00000000


	//----- nvinfo : EIATTR_MIN_STACK_SIZE
	.align		4
.L_31:
        /*00c0*/ 	.byte	0x04, 0x12
        /*00c2*/ 	.short	(.L_33 - .L_32)
	.align		4
.L_32:
        /*00c4*/ 	.word	index@(_Z13cuda_sgemm_v1ILj16ELj256EEvPfS0_S0_iii)
        /*00c8*/ 	.word	0x00000000


	//----- nvinfo : EIATTR_MIN_STACK_SIZE
	.align		4
.L_33:
        /*00cc*/ 	.byte	0x04, 0x12
        /*00ce*/ 	.short	(.L_35 - .L_34)
	.align		4
.L_34:
        /*00d0*/ 	.word	index@(_Z13cuda_sgemm_v0PfS_S_iii)
        /*00d4*/ 	.word	0x00000000
.L_35:


//--------------------- .nv.compat                --------------------------
	.section	.nv.compat,"",@"SHT_CUDA_COMPAT_INFO"
	.align	4
        /*0000*/ 	.byte	0x02, 0x09, 0x00, 0x00, 0x02, 0x02, 0x01, 0x00, 0x02, 0x05, 0x05, 0x00, 0x03, 0x07, 0x01, 0x01
        /*0010*/ 	.byte	0x02, 0x03, 0x00, 0x00, 0x02, 0x06, 0x01, 0x00, 0x04, 0x0b, 0x08, 0x00, 0x09, 0x00, 0x00, 0x00
        /*0020*/ 	.byte	0x00, 0x00, 0x00, 0x00


//--------------------- .nv.info._Z13cuda_sgemm_v5ILj32ELj32ELj32ELj4EEvPfS0_S0_iii --------------------------
	.section	.nv.info._Z13cuda_sgemm_v5ILj32ELj32ELj32ELj4EEvPfS0_S0_iii,"",@"SHT_CUDA_INFO"
	.sectionflags	@""
	.align	4


	//----- nvinfo : EIATTR_CUDA_API_VERSION
	.align		4
        /*0000*/ 	.byte	0x04, 0x37
        /*0002*/ 	.short	(.L_37 - .L_36)
.L_36:
        /*0004*/ 	.word	0x00000082


	//----- nvinfo : EIATTR_KPARAM_INFO
	.align		4
.L_37:
        /*0008*/ 	.byte	0x04, 0x17
        /*000a*/ 	.short	(.L_39 - .L_38)
.L_38:
        /*000c*/ 	.word	0x00000000
        /*0010*/ 	.short	0x0005
        /*0012*/ 	.short	0x0020
        /*0014*/ 	.byte	0x00, 0xf0, 0x11, 0x00


	//----- nvinfo : EIATTR_KPARAM_INFO
	.align		4
.L_39:
        /*0018*/ 	.byte	0x04, 0x17
        /*001a*/ 	.short	(.L_41 - .L_40)
.L_40:
        /*001c*/ 	.word	0x00000000
        /*0020*/ 	.short	0x0004
        /*0022*/ 	.short	0x001c
        /*0024*/ 	.byte	0x00, 0xf0, 0x11, 0x00


	//----- nvinfo : EIATTR_KPARAM_INFO
	.align		4
.L_41:
        /*0028*/ 	.byte	0x04, 0x17
        /*002a*/ 	.short	(.L_43 - .L_42)
.L_42:
        /*002c*/ 	.word	0x00000000
        /*0030*/ 	.short	0x0003
        /*0032*/ 	.short	0x0018
        /*0034*/ 	.byte	0x00, 0xf0, 0x11, 0x00


	//----- nvinfo : EIATTR_KPARAM_INFO
	.align		4
.L_43:
        /*0038*/ 	.byte	0x04, 0x17
        /*003a*/ 	.short	(.L_45 - .L_44)
.L_44:
        /*003c*/ 	.word	0x00000000
        /*0040*/ 	.short	0x0002
        /*0042*/ 	.short	0x0010
        /*0044*/ 	.byte	0x00, 0xf5, 0x21, 0x00


	//----- nvinfo : EIATTR_KPARAM_INFO
	.align		4
.L_45:
        /*0048*/ 	.byte	0x04, 0x17
        /*004a*/ 	.short	(.L_47 - .L_46)
.L_46:
        /*004c*/ 	.word	0x00000000
        /*0050*/ 	.short	0x0001
        /*0052*/ 	.short	0x0008
        /*0054*/ 	.byte	0x00, 0xf5, 0x21, 0x00


	//----- nvinfo : EIATTR_KPARAM_INFO
	.align		4
.L_47:
        /*0058*/ 	.byte	0x04, 0x17
        /*005a*/ 	.short	(.L_49 - .L_48)
.L_48:
        /*005c*/ 	.word	0x00000000
        /*0060*/ 	.short	0x0000
        /*0062*/ 	.short	0x0000
        /*0064*/ 	.byte	0x00, 0xf5, 0x21, 0x00


	//----- nvinfo : EIATTR_SPARSE_MMA_MASK
	.align		4
.L_49:
        /*0068*/ 	.byte	0x03, 0x50
        /*006a*/ 	.short	0x0000


	//----- nvinfo : EIATTR_MAXREG_COUNT
	.align		4
        /*006c*/ 	.byte	0x03, 0x1b
        /*006e*/ 	.short	0x00ff


	//----- nvinfo : EIATTR_NUM_BARRIERS
	.align		4
        /*0070*/ 	.byte	0x02, 0x4c
        /*0072*/ 	.byte	0x01
	.zero		1


	//----- nvinfo : EIATTR_MERCURY_ISA_VERSION
	.align		4
        /*0074*/ 	.byte	0x03, 0x5f
        /*0076*/ 	.short	0x0101


	//----- nvinfo : EIATTR_VRC_CTA_INIT_COUNT
	.align		4
        /*0078*/ 	.byte	0x02, 0x4a
	.zero		1
	.zero		1


	//----- nvinfo : EIATTR_EXIT_INSTR_OFFSETS
	.align		4
        /*007c*/ 	.byte	0x04, 0x1c
        /*007e*/ 	.short	(.L_51 - .L_50)


	//   ....[0]....
.L_50:
        /*0080*/ 	.word	0x00000840


	//----- nvinfo : EIATTR_CBANK_PARAM_SIZE
	.align		4
.L_51:
        /*0084*/ 	.byte	0x03, 0x19
        /*0086*/ 	.short	0x0024


	//----- nvinfo : EIATTR_PARAM_CBANK
	.align		4
        /*0088*/ 	.byte	0x04, 0x0a
        /*008a*/ 	.short	(.L_53 - .L_52)
	.align		4
.L_52:
        /*008c*/ 	.word	index@(.nv.constant0._Z13cuda_sgemm_v5ILj32ELj32ELj32ELj4EEvPfS0_S0_iii)
        /*0090*/ 	.short	0x0380
        /*0092*/ 	.short	0x0024


	//----- nvinfo : EIATTR_SW_WAR
	.align		4
.L_53:
        /*0094*/ 	.byte	0x04, 0x36
        /*0096*/ 	.short	(.L_55 - .L_54)
.L_54:
        /*0098*/ 	.word	0x00000008
.L_55:


//--------------------- .nv.info._Z13cuda_sgemm_v4ILj32ELj32ELj32ELj4EEvPfS0_S0_iii --------------------------
	.section	.nv.info._Z13cuda_sgemm_v4ILj32ELj32ELj32ELj4EEvPfS0_S0_iii,"",@"SHT_CUDA_INFO"
	.sectionflags	@""
	.align	4


	//----- nvinfo : EIATTR_CUDA_API_VERSION
	.align		4
        /*0000*/ 	.byte	0x04, 0x37
        /*0002*/ 	.short	(.L_57 - .L_56)
.L_56:
        /*0004*/ 	.word	0x00000082


	//----- nvinfo : EIATTR_KPARAM_INFO
	.align		4
.L_57:
        /*0008*/ 	.byte	0x04, 0x17
        /*000a*/ 	.short	(.L_59 - .L_58)
.L_58:
        /*000c*/ 	.word	0x00000000
        /*0010*/ 	.short	0x0005
        /*0012*/ 	.short	0x0020
        /*0014*/ 	.byte	0x00, 0xf0, 0x11, 0x00


	//----- nvinfo : EIATTR_KPARAM_INFO
	.align		4
.L_59:
        /*0018*/ 	.byte	0x04, 0x17
        /*001a*/ 	.short	(.L_61 - .L_60)
.L_60:
        /*001c*/ 	.word	0x00000000
        /*0020*/ 	.short	0x0004
        /*0022*/ 	.short	0x001c
        /*0024*/ 	.byte	0x00, 0xf0, 0x11, 0x00


	//----- nvinfo : EIATTR_KPARAM_INFO
	.align		4
.L_61:
        /*0028*/ 	.byte	0x04, 0x17
        /*002a*/ 	.short	(.L_63 - .L_62)
.L_62:
        /*002c*/ 	.word	0x00000000
        /*0030*/ 	.short	0x0003
        /*0032*/ 	.short	0x0018
        /*0034*/ 	.byte	0x00, 0xf0, 0x11, 0x00


	//----- nvinfo : EIATTR_KPARAM_INFO
	.align		4
.L_63:
        /*0038*/ 	.byte	0x04, 0x17
        /*003a*/ 	.short	(.L_65 - .L_64)
.L_64:
        /*003c*/ 	.word	0x00000000
        /*0040*/ 	.short	0x0002
        /*0042*/ 	.short	0x0010
        /*0044*/ 	.byte	0x00, 0xf5, 0x21, 0x00


	//----- nvinfo : EIATTR_KPARAM_INFO
	.align		4
.L_65:
        /*0048*/ 	.byte	0x04, 0x17
        /*004a*/ 	.short	(.L_67 - .L_66)
.L_66:
        /*004c*/ 	.word	0x00000000
        /*0050*/ 	.short	0x0001
        /*0052*/ 	.short	0x0008
        /*0054*/ 	.byte	0x00, 0xf5, 0x21, 0x00


	//----- nvinfo : EIATTR_KPARAM_INFO
	.align		4
.L_67:
        /*0058*/ 	.byte	0x04, 0x17
        /*005a*/ 	.short	(.L_69 - .L_68)
.L_68:
        /*005c*/ 	.word	0x00000000
        /*0060*/ 	.short	0x0000
        /*0062*/ 	.short	0x0000
        /*0064*/ 	.byte	0x00, 0xf5, 0x21, 0x00


	//----- nvinfo : EIATTR_SPARSE_MMA_MASK
	.align		4
.L_69:
        /*0068*/ 	.byte	0x03, 0x50
        /*006a*/ 	.short	0x0000


	//----- nvinfo : EIATTR_MAXREG_COUNT
	.align		4
        /*006c*/ 	.byte	0x03, 0x1b
        /*006e*/ 	.short	0x00ff


	//----- nvinfo : EIATTR_NUM_BARRIERS
	.align		4
        /*0070*/ 	.byte	0x02, 0x4c
        /*0072*/ 	.byte	0x01
	.zero		1


	//----- nvinfo : EIATTR_MERCURY_ISA_VERSION
	.align		4
        /*0074*/ 	.byte	0x03, 0x5f
        /*0076*/ 	.short	0x0101


	//----- nvinfo : EIATTR_VRC_CTA_INIT_COUNT
	.align		4
        /*0078*/ 	.byte	0x02, 0x4a
	.zero		1
	.zero		1


	//----- nvinfo : EIATTR_EXIT_INSTR_OFFSETS
	.align		4
        /*007c*/ 	.byte	0x04, 0x1c
        /*007e*/ 	.short	(.L_71 - .L_70)


	//   ....[0]....
.L_70:
        /*0080*/ 	.word	0x00000f80


	//----- nvinfo : EIATTR_CBANK_PARAM_SIZE
	.align		4
.L_71:
        /*0084*/ 	.byte	0x03, 0x19
        /*0086*/ 	.short	0x0024


	//----- nvinfo : EIATTR_PARAM_CBANK
	.align		4
        /*0088*/ 	.byte	0x04, 0x0a
        /*008a*/ 	.short	(.L_73 - .L_72)
	.align		4
.L_72:
        /*008c*/ 	.word	index@(.nv.constant0._Z13cuda_sgemm_v4ILj32ELj32ELj32ELj4EEvPfS0_S0_iii)
        /*0090*/ 	.short	0x0380
        /*0092*/ 	.short	0x0024


	//----- nvinfo : EIATTR_SW_WAR
	.align		4
.L_73:
        /*0094*/ 	.byte	0x04, 0x36
        /*0096*/ 	.short	(.L_75 - .L_74)
.L_74:
        /*0098*/ 	.word	0x00000008
.L_75:


//--------------------- .nv.info._Z13cuda_sgemm_v3ILj16ELj2EEvPfS0_S0_iii --------------------------
	.section	.nv.info._Z13cuda_sgemm_v3ILj16ELj2EEvPfS0_S0_iii,"",@"SHT_CUDA_INFO"
	.sectionflags	@""
	.align	4


	//----- nvinfo : EIATTR_CUDA_API_VERSION
	.align		4
        /*0000*/ 	.byte	0x04, 0x37
        /*0002*/ 	.short	(.L_77 - .L_76)
.L_76:
        /*0004*/ 	.word	0x00000082


	//----- nvinfo : EIATTR_KPARAM_INFO
	.align		4
.L_77:
        /*0008*/ 	.byte	0x04, 0x17
        /*000a*/ 	.short	(.L_79 - .L_78)
.L_78:
        /*000c*/ 	.word	0x00000000
        /*0010*/ 	.short	0x0005
        /*0012*/ 	.short	0x0020
        /*0014*/ 	.byte	0x00, 0xf0, 0x11, 0x00


	//----- nvinfo : EIATTR_KPARAM_INFO
	.align		4
.L_79:
        /*0018*/ 	.byte	0x04, 0x17
        /*001a*/ 	.short	(.L_81 - .L_80)
.L_80:
        /*001c*/ 	.word	0x00000000
        /*0020*/ 	.short	0x0004
        /*0022*/ 	.short	0x001c
        /*0024*/ 	.byte	0x00, 0xf0, 0x11, 0x00


	//----- nvinfo : EIATTR_KPARAM_INFO
	.align		4
.L_81:
        /*0028*/ 	.byte	0x04, 0x17
        /*002a*/ 	.short	(.L_83 - .L_82)
.L_82:
        /*002c*/ 	.word	0x00000000
        /*0030*/ 	.short	0x0003
        /*0032*/ 	.short	0x0018
        /*0034*/ 	.byte	0x00, 0xf0, 0x11, 0x00


	//----- nvinfo : EIATTR_KPARAM_INFO
	.align		4
.L_83:
        /*0038*/ 	.byte	0x04, 0x17
        /*003a*/ 	.short	(.L_85 - .L_84)
.L_84:
        /*003c*/ 	.word	0x00000000
        /*0040*/ 	.short	0x0002
        /*0042*/ 	.short	0x0010
        /*0044*/ 	.byte	0x00, 0xf5, 0x21, 0x00


	//----- nvinfo : EIATTR_KPARAM_INFO
	.align		4
.L_85:
        /*0048*/ 	.byte	0x04, 0x17
        /*004a*/ 	.short	(.L_87 - .L_86)
.L_86:
        /*004c*/ 	.word	0x00000000
        /*0050*/ 	.short	0x0001
        /*0052*/ 	.short	0x0008
        /*0054*/ 	.byte	0x00, 0xf5, 0x21, 0x00


	//----- nvinfo : EIATTR_KPARAM_INFO
	.align		4
.L_87:
        /*0058*/ 	.byte	0x04, 0x17
        /*005a*/ 	.short	(.L_89 - .L_88)
.L_88:
        /*005c*/ 	.word	0x00000000
        /*0060*/ 	.short	0x0000
        /*0062*/ 	.short	0x0000
        /*0064*/ 	.byte	0x00, 0xf5, 0x21, 0x00


	//----- nvinfo : EIATTR_SPARSE_MMA_MASK
	.align		4
.L_89:
        /*0068*/ 	.byte	0x03, 0x50
        /*006a*/ 	.short	0x0000


	//----- nvinfo : EIATTR_MAXREG_COUNT
	.align		4
        /*006c*/ 	.byte	0x03, 0x1b
        /*006e*/ 	.short	0x00ff


	//----- nvinfo : EIATTR_NUM_BARRIERS
	.align		4
        /*0070*/ 	.byte	0x02, 0x4c
        /*0072*/ 	.byte	0x01
	.zero		1


	//----- nvinfo : EIATTR_MERCURY_ISA_VERSION
	.align		4
        /*0074*/ 	.byte	0x03, 0x5f
        /*0076*/ 	.short	0x0101


	//----- nvinfo : EIATTR_VRC_CTA_INIT_COUNT
	.align		4
        /*0078*/ 	.byte	0x02, 0x4a
	.zero		1
	.zero		1


	//----- nvinfo : EIATTR_EXIT_INSTR_OFFSETS
	.align		4
        /*007c*/ 	.byte	0x04, 0x1c
        /*007e*/ 	.short	(.L_91 - .L_90)


	//   ....[0]....
.L_90:
        /*0080*/ 	.word	0x000014e0


	//----- nvinfo : EIATTR_CBANK_PARAM_SIZE
	.align		4
.L_91:
        /*0084*/ 	.byte	0x03, 0x19
        /*0086*/ 	.short	0x0024


	//----- nvinfo : EIATTR_PARAM_CBANK
	.align		4
        /*0088*/ 	.byte	0x04, 0x0a
        /*008a*/ 	.short	(.L_93 - .L_92)
	.align		4
.L_92:
        /*008c*/ 	.word	index@(.nv.constant0._Z13cuda_sgemm_v3ILj16ELj2EEvPfS0_S0_iii)
        /*0090*/ 	.short	0x0380
        /*0092*/ 	.short	0x0024


	//----- nvinfo : EIATTR_SW_WAR
	.align		4
.L_93:
        /*0094*/ 	.byte	0x04, 0x36
        /*0096*/ 	.short	(.L_95 - .L_94)
.L_94:
        /*0098*/ 	.word	0x00000008
.L_95:


//--------------------- .nv.info._Z13cuda_sgemm_v2ILj16EEvPfS0_S0_iii --------------------------
	.section	.nv.info._Z13cuda_sgemm_v2ILj16EEvPfS0_S0_iii,"",@"SHT_CUDA_INFO"
	.sectionflags	@""
	.align	4


	//----- nvinfo : EIATTR_CUDA_API_VERSION
	.align		4
        /*0000*/ 	.byte	0x04, 0x37
        /*0002*/ 	.short	(.L_97 - .L_96)
.L_96:
        /*0004*/ 	.word	0x00000082


	//----- nvinfo : EIATTR_KPARAM_INFO
	.align		4
.L_97:
        /*0008*/ 	.byte	0x04, 0x17
        /*000a*/ 	.short	(.L_99 - .L_98)
.L_98:
        /*000c*/ 	.word	0x00000000
        /*0010*/ 	.short	0x0005
        /*0012*/ 	.short	0x0020
        /*0014*/ 	.byte	0x00, 0xf0, 0x11, 0x00


	//----- nvinfo : EIATTR_KPARAM_INFO
	.align		4
.L_99:
        /*0018*/ 	.byte	0x04, 0x17
        /*001a*/ 	.short	(.L_101 - .L_100)
.L_100:
        /*001c*/ 	.word	0x00000000
        /*0020*/ 	.short	0x0004
        /*0022*/ 	.short	0x001c
        /*0024*/ 	.byte	0x00, 0xf0, 0x11, 0x00


	//----- nvinfo : EIATTR_KPARAM_INFO
	.align		4
.L_101:
        /*0028*/ 	.byte	0x04, 0x17
        /*002a*/ 	.short	(.L_103 - .L_102)
.L_102:
        /*002c*/ 	.word	0x00000000
        /*0030*/ 	.short	0x0003
        /*0032*/ 	.short	0x0018
        /*0034*/ 	.byte	0x00, 0xf0, 0x11, 0x00


	//----- nvinfo : EIATTR_KPARAM_INFO
	.align		4
.L_103:
        /*0038*/ 	.byte	0x04, 0x17
        /*003a*/ 	.short	(.L_105 - .L_104)
.L_104:
        /*003c*/ 	.word	0x00000000
        /*0040*/ 	.short	0x0002
        /*0042*/ 	.short	0x0010
        /*0044*/ 	.byte	0x00, 0xf5, 0x21, 0x00


	//----- nvinfo : EIATTR_KPARAM_INFO
	.align		4
.L_105:
        /*0048*/ 	.byte	0x04, 0x17
        /*004a*/ 	.short	(.L_107 - .L_106)
.L_106:
        /*004c*/ 	.word	0x00000000
        /*0050*/ 	.short	0x0001
        /*0052*/ 	.short	0x0008
        /*0054*/ 	.byte	0x00, 0xf5, 0x21, 0x00


	//----- nvinfo : EIATTR_KPARAM_INFO
	.align		4
.L_107:
        /*0058*/ 	.byte	0x04, 0x17
        /*005a*/ 	.short	(.L_109 - .L_108)
.L_108:
        /*005c*/ 	.word	0x00000000
        /*0060*/ 	.short	0x0000
        /*0062*/ 	.short	0x0000
        /*0064*/ 	.byte	0x00, 0xf5, 0x21, 0x00


	//----- nvinfo : EIATTR_SPARSE_MMA_MASK
	.align		4
.L_109:
        /*0068*/ 	.byte	0x03, 0x50
        /*006a*/ 	.short	0x0000


	//----- nvinfo : EIATTR_MAXREG_COUNT
	.align		4
        /*006c*/ 	.byte	0x03, 0x1b
        /*006e*/ 	.short	0x00ff


	//----- nvinfo : EIATTR_NUM_BARRIERS
	.align		4
        /*0070*/ 	.byte	0x02, 0x4c
        /*0072*/ 	.byte	0x01
	.zero		1


	//----- nvinfo : EIATTR_MERCURY_ISA_VERSION
	.align		4
        /*0074*/ 	.byte	0x03, 0x5f
        /*0076*/ 	.short	0x0101


	//----- nvinfo : EIATTR_VRC_CTA_INIT_COUNT
	.align		4
        /*0078*/ 	.byte	0x02, 0x4a
	.zero		1
	.zero		1


	//----- nvinfo : EIATTR_EXIT_INSTR_OFFSETS
	.align		4
        /*007c*/ 	.byte	0x04, 0x1c
        /*007e*/ 	.short	(.L_111 - .L_110)


	//   ....[0]....
.L_110:
        /*0080*/ 	.word	0x00001c20


	//----- nvinfo : EIATTR_CBANK_PARAM_SIZE
	.align		4
.L_111:
        /*0084*/ 	.byte	0x03, 0x19
        /*0086*/ 	.short	0x0024


	//----- nvinfo : EIATTR_PARAM_CBANK
	.align		4
        /*0088*/ 	.byte	0x04, 0x0a
        /*008a*/ 	.short	(.L_113 - .L_112)
	.align		4
.L_112:
        /*008c*/ 	.word	index@(.nv.constant0._Z13cuda_sgemm_v2ILj16EEvPfS0_S0_iii)
        /*0090*/ 	.short	0x0380
        /*0092*/ 	.short	0x0024


	//----- nvinfo : EIATTR_SW_WAR
	.align		4
.L_113:
        /*0094*/ 	.byte	0x04, 0x36
        /*0096*/ 	.short	(.L_115 - .L_114)
.L_114:
        /*0098*/ 	.word	0x00000008
.L_115:


//--------------------- .nv.info._Z13cuda_sgemm_v1ILj16ELj256EEvPfS0_S0_iii --------------------------
	.section	.nv.info._Z13cuda_sgemm_v1ILj16ELj256EEvPfS0_S0_iii,"",@"SHT_CUDA_INFO"
	.sectionflags	@""
	.align	4


	//----- nvinfo : EIATTR_CUDA_API_VERSION
	.align		4
        /*0000*/ 	.byte	0x04, 0x37
        /*0002*/ 	.short	(.L_117 - .L_116)
.L_116:
        /*0004*/ 	.word	0x00000082


	//----- nvinfo : EIATTR_KPARAM_INFO
	.align		4
.L_117:
        /*0008*/ 	.byte	0x04, 0x17
        /*000a*/ 	.short	(.L_119 - .L_118)
.L_118:
        /*000c*/ 	.word	0x00000000
        /*0010*/ 	.short	0x0005
        /*0012*/ 	.short	0x0020
        /*0014*/ 	.byte	0x00, 0xf0, 0x11, 0x00


	//----- nvinfo : EIATTR_KPARAM_INFO
	.align		4
.L_119:
        /*0018*/ 	.byte	0x04, 0x17
        /*001a*/ 	.short	(.L_121 - .L_120)
.L_120:
        /*001c*/ 	.word	0x00000000
        /*0020*/ 	.short	0x0004
        /*0022*/ 	.short	0x001c
        /*0024*/ 	.byte	0x00, 0xf0, 0x11, 0x00


	//----- nvinfo : EIATTR_KPARAM_INFO
	.align		4
.L_121:
        /*0028*/ 	.byte	0x04, 0x17
        /*002a*/ 	.short	(.L_123 - .L_122)
.L_122:
        /*002c*/ 	.word	0x00000000
        /*0030*/ 	.short	0x0003
        /*0032*/ 	.short	0x0018
        /*0034*/ 	.byte	0x00, 0xf0, 0x11, 0x00


	//----- nvinfo : EIATTR_KPARAM_INFO
	.align		4
.L_123:
        /*0038*/ 	.byte	0x04, 0x17
        /*003a*/ 	.short	(.L_125 - .L_124)
.L_124:
        /*003c*/ 	.word	0x00000000
        /*0040*/ 	.short	0x0002
        /*0042*/ 	.short	0x0010
        /*0044*/ 	.byte	0x00, 0xf5, 0x21, 0x00


	//----- nvinfo : EIATTR_KPARAM_INFO
	.align		4
.L_125:
        /*0048*/ 	.byte	0x04, 0x17
        /*004a*/ 	.short	(.L_127 - .L_126)
.L_126:
        /*004c*/ 	.word	0x00000000
        /*0050*/ 	.short	0x0001
        /*0052*/ 	.short	0x0008
        /*0054*/ 	.byte	0x00, 0xf5, 0x21, 0x00


	//----- nvinfo : EIATTR_KPARAM_INFO
	.align		4
.L_127:
        /*0058*/ 	.byte	0x04, 0x17
        /*005a*/ 	.short	(.L_129 - .L_128)
.L_128:
        /*005c*/ 	.word	0x00000000
        /*0060*/ 	.short	0x0000
        /*0062*/ 	.short	0x0000
        /*0064*/ 	.byte	0x00, 0xf5, 0x21, 0x00


	//----- nvinfo : EIATTR_SPARSE_MMA_MASK
	.align		4
.L_129:
        /*0068*/ 	.byte	0x03, 0x50
        /*006a*/ 	.short	0x0000


	//----- nvinfo : EIATTR_MAXREG_COUNT
	.align		4
        /*006c*/ 	.byte	0x03, 0x1b
        /*006e*/ 	.short	0x00ff


	//----- nvinfo : EIATTR_NUM_BARRIERS
	.align		4
        /*0070*/ 	.byte	0x02, 0x4c
        /*0072*/ 	.byte	0x01
	.zero		1


	//----- nvinfo : EIATTR_MERCURY_ISA_VERSION
	.align		4
        /*0074*/ 	.byte	0x03, 0x5f
        /*0076*/ 	.short	0x0101


	//----- nvinfo : EIATTR_VRC_CTA_INIT_COUNT
	.align		4
        /*0078*/ 	.byte	0x02, 0x4a
	.zero		1
	.zero		1


	//----- nvinfo : EIATTR_EXIT_INSTR_OFFSETS
	.align		4
        /*007c*/ 	.byte	0x04, 0x1c
        /*007e*/ 	.short	(.L_131 - .L_130)


	//   ....[0]....
.L_130:
        /*0080*/ 	.word	0x00000a80


	//----- nvinfo : EIATTR_CBANK_PARAM_SIZE
	.align		4
.L_131:
        /*0084*/ 	.byte	0x03, 0x19
        /*0086*/ 	.short	0x0024


	//----- nvinfo : EIATTR_PARAM_CBANK
	.align		4
        /*0088*/ 	.byte	0x04, 0x0a
        /*008a*/ 	.short	(.L_133 - .L_132)
	.align		4
.L_132:
        /*008c*/ 	.word	index@(.nv.constant0._Z13cuda_sgemm_v1ILj16ELj256EEvPfS0_S0_iii)
        /*0090*/ 	.short	0x0380
        /*0092*/ 	.short	0x0024


	//----- nvinfo : EIATTR_SW_WAR
	.align		4
.L_133:
        /*0094*/ 	.byte	0x04, 0x36
        /*0096*/ 	.short	(.L_135 - .L_134)
.L_134:
        /*0098*/ 	.word	0x00000008
.L_135:


//--------------------- .nv.info._Z13cuda_sgemm_v0PfS_S_iii --------------------------
	.section	.nv.info._Z13cuda_sgemm_v0PfS_S_iii,"",@"SHT_CUDA_INFO"
	.sectionflags	@""
	.align	4


	//----- nvinfo : EIATTR_CUDA_API_VERSION
	.align		4
        /*0000*/ 	.byte	0x04, 0x37
        /*0002*/ 	.short	(.L_137 - .L_136)
.L_136:
        /*0004*/ 	.word	0x00000082


	//----- nvinfo : EIATTR_KPARAM_INFO
	.align		4
.L_137:
        /*0008*/ 	.byte	0x04, 0x17
        /*000a*/ 	.short	(.L_139 - .L_138)
.L_138:
        /*000c*/ 	.word	0x00000000
        /*0010*/ 	.short	0x0005
        /*0012*/ 	.short	0x0020
        /*0014*/ 	.byte	0x00, 0xf0, 0x11, 0x00


	//----- nvinfo : EIATTR_KPARAM_INFO
	.align		4
.L_139:
        /*0018*/ 	.byte	0x04, 0x17
        /*001a*/ 	.short	(.L_141 - .L_140)
.L_140:
        /*001c*/ 	.word	0x00000000
        /*0020*/ 	.short	0x0004
        /*0022*/ 	.short	0x001c
        /*0024*/ 	.byte	0x00, 0xf0, 0x11, 0x00


	//----- nvinfo : EIATTR_KPARAM_INFO
	.align		4
.L_141:
        /*0028*/ 	.byte	0x04, 0x17
        /*002a*/ 	.short	(.L_143 - .L_142)
.L_142:
        /*002c*/ 	.word	0x00000000
        /*0030*/ 	.short	0x0003
        /*0032*/ 	.short	0x0018
        /*0034*/ 	.byte	0x00, 0xf0, 0x11, 0x00


	//----- nvinfo : EIATTR_KPARAM_INFO
	.align		4
.L_143:
        /*0038*/ 	.byte	0x04, 0x17
        /*003a*/ 	.short	(.L_145 - .L_144)
.L_144:
        /*003c*/ 	.word	0x00000000
        /*0040*/ 	.short	0x0002
        /*0042*/ 	.short	0x0010
        /*0044*/ 	.byte	0x00, 0xf5, 0x21, 0x00


	//----- nvinfo : EIATTR_KPARAM_INFO
	.align		4
.L_145:
        /*0048*/ 	.byte	0x04, 0x17
        /*004a*/ 	.short	(.L_147 - .L_146)
.L_146:
        /*004c*/ 	.word	0x00000000
        /*0050*/ 	.short	0x0001
        /*0052*/ 	.short	0x0008
        /*0054*/ 	.byte	0x00, 0xf5, 0x21, 0x00


	//----- nvinfo : EIATTR_KPARAM_INFO
	.align		4
.L_147:
        /*0058*/ 	.byte	0x04, 0x17
        /*005a*/ 	.short	(.L_149 - .L_148)
.L_148:
        /*005c*/ 	.word	0x00000000
        /*0060*/ 	.short	0x0000
        /*0062*/ 	.short	0x0000
        /*0064*/ 	.byte	0x00, 0xf5, 0x21, 0x00


	//----- nvinfo : EIATTR_SPARSE_MMA_MASK
	.align		4
.L_149:
        /*0068*/ 	.byte	0x03, 0x50
        /*006a*/ 	.short	0x0000


	//----- nvinfo : EIATTR_MAXREG_COUNT
	.align		4
        /*006c*/ 	.byte	0x03, 0x1b
        /*006e*/ 	.short	0x00ff


	//----- nvinfo : EIATTR_MERCURY_ISA_VERSION
	.align		4
        /*0070*/ 	.byte	0x03, 0x5f
        /*0072*/ 	.short	0x0101


	//----- nvinfo : EIATTR_VRC_CTA_INIT_COUNT
	.align		4
        /*0074*/ 	.byte	0x02, 0x4a
	.zero		1
	.zero		1


	//----- nvinfo : EIATTR_EXIT_INSTR_OFFSETS
	.align		4
        /*0078*/ 	.byte	0x04, 0x1c
        /*007a*/ 	.short	(.L_151 - .L_150)


	//   ....[0]....
.L_150:
        /*007c*/ 	.word	0x00001050


	//----- nvinfo : EIATTR_CBANK_PARAM_SIZE
	.align		4
.L_151:
        /*0080*/ 	.byte	0x03, 0x19
        /*0082*/ 	.short	0x0024


	//----- nvinfo : EIATTR_PARAM_CBANK
	.align		4
        /*0084*/ 	.byte	0x04, 0x0a
        /*0086*/ 	.short	(.L_153 - .L_152)
	.align		4
.L_152:
        /*0088*/ 	.word	index@(.nv.constant0._Z13cuda_sgemm_v0PfS_S_iii)
        /*008c*/ 	.short	0x0380
        /*008e*/ 	.short	0x0024


	//----- nvinfo : EIATTR_SW_WAR
	.align		4
.L_153:
        /*0090*/ 	.byte	0x04, 0x36
        /*0092*/ 	.short	(.L_155 - .L_154)
.L_154:
        /*0094*/ 	.word	0x00000008
.L_155:


//--------------------- .nv.callgraph             --------------------------
	.section	.nv.callgraph,"",@"SHT_CUDA_CALLGRAPH"
	.align	4
	.sectionentsize	8
	.align		4
        /*0000*/ 	.word	0x00000000
	.align		4
        /*0004*/ 	.word	0xffffffff
	.align		4
        /*0008*/ 	.word	0x00000000
	.align		4
        /*000c*/ 	.word	0xfffffffe
	.align		4
        /*0010*/ 	.word	0x00000000
	.align		4
        /*0014*/ 	.word	0xfffffffd
	.align		4
        /*0018*/ 	.word	0x00000000
	.align		4
        /*001c*/ 	.word	0xfffffffc


//--------------------- .text._Z13cuda_sgemm_v5ILj32ELj32ELj32ELj4EEvPfS0_S0_iii --------------------------
	.section	.text._Z13cuda_sgemm_v5ILj32ELj32ELj32ELj4EEvPfS0_S0_iii,"ax",@progbits
	.align	128
        .global         _Z13cuda_sgemm_v5ILj32ELj32ELj32ELj4EEvPfS0_S0_iii
        .type           _Z13cuda_sgemm_v5ILj32ELj32ELj32ELj4EEvPfS0_S0_iii,@function
        .size           _Z13cuda_sgemm_v5ILj32ELj32ELj32ELj4EEvPfS0_S0_iii,(.L_x_30 - _Z13cuda_sgemm_v5ILj32ELj32ELj32ELj4EEvPfS0_S0_iii)
        .other          _Z13cuda_sgemm_v5ILj32ELj32ELj32ELj4EEvPfS0_S0_iii,@"STO_CUDA_ENTRY STV_DEFAULT"
_Z13cuda_sgemm_v5ILj32ELj32ELj32ELj4EEvPfS0_S0_iii:
.text._Z13cuda_sgemm_v5ILj32ELj32ELj32ELj4EEvPfS0_S0_iii:
[----:B------:R-:W-:Y:S01]  /*0000*/  LDC R1, c[0x0][0x37c] ;  /* 0x0000df00ff017b82 */ /* 0x000fe20000000800 */
[----:B------:R-:W0:Y:S01]  /*0010*/  S2R R0, SR_TID.Y ;  /* 0x0000000000007919 */ /* 0x000e220000002200 */
[----:B------:R-:W1:Y:S06]  /*0020*/  LDCU UR11, c[0x0][0x3a0] ;  /* 0x00007400ff0b77ac */ /* 0x000e6c0008000800 */
[----:B------:R-:W2:Y:S01]  /*0030*/  S2UR UR5, SR_CTAID.Y ;  /* 0x00000000000579c3 */ /* 0x000ea20000002600 */
[----:B------:R-:W-:Y:S01]  /*0040*/  CS2R R26, SRZ ;  /* 0x00000000001a7805 */ /* 0x000fe2000001ff00 */
[----:B------:R-:W0:Y:S01]  /*0050*/  S2R R5, SR_TID.X ;  /* 0x0000000000057919 */ /* 0x000e220000002100 */
[----:B------:R-:W0:Y:S01]  /*0060*/  LDCU UR4, c[0x0][0x360] ;  /* 0x00006c00ff0477ac */ /* 0x000e220008000800 */
[----:B------:R-:W-:Y:S01]  /*0070*/  CS2R R18, SRZ ;  /* 0x0000000000127805 */ /* 0x000fe2000001ff00 */
[----:B------:R-:W3:Y:S03]  /*0080*/  LDCU.64 UR12, c[0x0][0x358] ;  /* 0x00006b00ff0c77ac */ /* 0x000ee60008000a00 */
[----:B------:R-:W4:Y:S01]  /*0090*/  S2UR UR6, SR_CTAID.X ;  /* 0x00000000000679c3 */ /* 0x000f220000002500 */
[----:B-1----:R-:W-:-:S02]  /*00a0*/  UISETP.GE.AND UP0, UPT, UR11, 0x1, UPT ;  /* 0x000000010b00788c */ /* 0x002fc4000bf06270 */
[----:B--2---:R-:W-:Y:S02]  /*00b0*/  USHF.L.U32 UR5, UR5, 0x5, URZ ;  /* 0x0000000505057899 */ /* 0x004fe400080006ff */
[----:B----4-:R-:W-:Y:S01]  /*00c0*/  USHF.L.U32 UR6, UR6, 0x5, URZ ;  /* 0x0000000506067899 */ /* 0x010fe200080006ff */
[----:B0-----:R-:W-:-:S05]  /*00d0*/  IMAD R22, R0, UR4, R5 ;  /* 0x0000000400167c24 */ /* 0x001fca000f8e0205 */
[----:B------:R-:W-:Y:S02]  /*00e0*/  LOP3.LUT R23, R22, 0xf, RZ, 0xc0, !PT ;  /* 0x0000000f16177812 */ /* 0x000fe400078ec0ff */
[----:B------:R-:W-:Y:S01]  /*00f0*/  SHF.R.U32.HI R22, RZ, 0x4, R22 ;  /* 0x00000004ff167819 */ /* 0x000fe20000011616 */
[----:B---3--:R-:W-:Y:S06]  /*0100*/  BRA.U !UP0, `(.L_x_0) ;  /* 0x00000005087c7547 */ /* 0x008fec000b800000 */
[----:B------:R-:W0:Y:S01]  /*0110*/  S2UR UR9, SR_CgaCtaId ;  /* 0x00000000000979c3 */ /* 0x000e220000008800 */
[----:B------:R-:W-:Y:S01]  /*0120*/  UMOV UR4, 0x400 ;  /* 0x0000040000047882 */ /* 0x000fe20000000000 */
[----:B------:R-:W-:Y:S01]  /*0130*/  SHF.L.U32 R3, R5, 0x2, RZ ;  /* 0x0000000205037819 */ /* 0x000fe200000006ff */
[----:B------:R-:W-:Y:S01]  /*0140*/  UIADD3 UR8, UPT, UPT, UR4, 0x1000, URZ ;  /* 0x0000100004087890 */ /* 0x000fe2000fffe0ff */
[----:B------:R-:W-:Y:S01]  /*0150*/  HFMA2 R26, -RZ, RZ, 0, 0 ;  /* 0x00000000ff1a7431 */ /* 0x000fe200000001ff */
[----:B------:R-:W-:Y:S02]  /*0160*/  UIMAD UR10, UR5, UR11, URZ ;  /* 0x0000000b050a72a4 */ /* 0x000fe4000f8e02ff */
[----:B------:R-:W-:Y:S01]  /*0170*/  IMAD R17, R0, UR11, R3 ;  /* 0x0000000b00117c24 */ /* 0x000fe2000f8e0203 */
[----:B0-----:R-:W-:Y:S02]  /*0180*/  ULEA UR7, UR9, UR4, 0x18 ;  /* 0x0000000409077291 */ /* 0x001fe4000f8ec0ff */
[----:B------:R-:W-:Y:S01]  /*0190*/  ULEA UR8, UR9, UR8, 0x18 ;  /* 0x0000000809087291 */ /* 0x000fe2000f8ec0ff */
[----:B------:R-:W-:-:S03]  /*01a0*/  UMOV UR4, URZ ;  /* 0x000000ff00047c82 */ /* 0x000fc60008000000 */
[C---:B------:R-:W-:Y:S02]  /*01b0*/  LEA R2, R0.reuse, UR7, 0x7 ;  /* 0x0000000700027c11 */ /* 0x040fe4000f8e38ff */
[----:B------:R-:W-:Y:S02]  /*01c0*/  LEA R16, R0, UR8, 0x7 ;  /* 0x0000000800107c11 */ /* 0x000fe4000f8e38ff */
[C---:B------:R-:W-:Y:S02]  /*01d0*/  LEA R2, R5.reuse, R2, 0x4 ;  /* 0x0000000205027211 */ /* 0x040fe400078e20ff */
[----:B------:R-:W-:-:S07]  /*01e0*/  LEA R16, R5, R16, 0x4 ;  /* 0x0000001005107211 */ /* 0x000fce00078e20ff */
.L_x_2:
[----:B------:R-:W0:Y:S01]  /*01f0*/  LDCU UR8, c[0x0][0x39c] ;  /* 0x00007380ff0877ac */ /* 0x000e220008000800 */
[----:B------:R-:W-:Y:S02]  /*0200*/  IADD3 R6, PT, PT, R0, UR4, RZ ;  /* 0x0000000400067c10 */ /* 0x000fe4000fffe0ff */
[----:B------:R-:W-:Y:S01]  /*0210*/  IADD3 R4, PT, PT, R17, UR4, RZ ;  /* 0x0000000411047c10 */ /* 0x000fe2000fffe0ff */
[----:B------:R-:W1:Y:S03]  /*0220*/  LDCU.128 UR16, c[0x0][0x380] ;  /* 0x00007000ff1077ac */ /* 0x000e660008000c00 */
[----:B------:R-:W-:Y:S01]  /*0230*/  IADD3 R5, P2, PT, R4, UR10, RZ ;  /* 0x0000000a04057c10 */ /* 0x000fe2000ff5e0ff */
[----:B------:R-:W2:Y:S01]  /*0240*/  S2UR UR9, SR_CgaCtaId ;  /* 0x00000000000979c3 */ /* 0x000ea20000008800 */
[----:B------:R-:W3:Y:S02]  /*0250*/  LDCU UR11, c[0x0][0x3a0] ;  /* 0x00007400ff0b77ac */ /* 0x000ee40008000800 */
[----:B------:R-:W-:Y:S01]  /*0260*/  IADD3.X R10, PT, PT, RZ, RZ, RZ, P2, !PT ;  /* 0x000000ffff0a7210 */ /* 0x000fe200017fe4ff */
[----:B0-----:R-:W-:Y:S01]  /*0270*/  IMAD R6, R6, UR8, R3 ;  /* 0x0000000806067c24 */ /* 0x001fe2000f8e0203 */
[----:B-1----:R-:W-:-:S04]  /*0280*/  LEA R4, P0, R5, UR16, 0x2 ;  /* 0x0000001005047c11 */ /* 0x002fc8000f8010ff */
[----:B------:R-:W-:Y:S02]  /*0290*/  IADD3 R6, P1, PT, R6, UR6, RZ ;  /* 0x0000000606067c10 */ /* 0x000fe4000ff3e0ff */
[----:B------:R-:W-:Y:S02]  /*02a0*/  LEA.HI.X R5, R5, UR17, R10, 0x2, P0 ;  /* 0x0000001105057c11 */ /* 0x000fe400080f140a */
[----:B------:R-:W-:Y:S02]  /*02b0*/  LEA R8, P2, R6, UR18, 0x2 ;  /* 0x0000001206087c11 */ /* 0x000fe4000f8410ff */
[----:B------:R-:W-:-:S04]  /*02c0*/  IADD3.X R7, PT, PT, RZ, RZ, RZ, P1, !PT ;  /* 0x000000ffff077210 */ /* 0x000fc80000ffe4ff */
[----:B------:R-:W-:Y:S02]  /*02d0*/  LEA.HI.X R9, R6, UR19, R7, 0x2, P2 ;  /* 0x0000001306097c11 */ /* 0x000fe400090f1407 */
[----:B------:R-:W4:Y:S04]  /*02e0*/  LDG.E.128 R4, desc[UR12][R4.64] ;  /* 0x0000000c04047981 */ /* 0x000f28000c1e1d00 */
[----:B------:R-:W5:Y:S01]  /*02f0*/  LDG.E.128 R8, desc[UR12][R8.64] ;  /* 0x0000000c08087981 */ /* 0x000f62000c1e1d00 */
[----:B------:R-:W-:Y:S01]  /*0300*/  UMOV UR8, 0x400 ;  /* 0x0000040000087882 */ /* 0x000fe20000000000 */
[----:B------:R-:W-:Y:S01]  /*0310*/  LEA R25, R22, UR7, 0x8 ;  /* 0x0000000716197c11 */ /* 0x000fe2000f8e40ff */
[----:B------:R-:W-:Y:S02]  /*0320*/  UIADD3 UR8, UPT, UPT, UR8, 0x1000, URZ ;  /* 0x0000100008087890 */ /* 0x000fe4000fffe0ff */
[----:B------:R-:W-:Y:S01]  /*0330*/  UIADD3 UR4, UPT, UPT, UR4, 0x20, URZ ;  /* 0x0000002004047890 */ /* 0x000fe2000fffe0ff */
[----:B------:R-:W-:Y:S01]  /*0340*/  IADD3 R25, PT, PT, R25, 0x80, RZ ;  /* 0x0000008019197810 */ /* 0x000fe20007ffe0ff */
[----:B--2---:R-:W-:-:S02]  /*0350*/  ULEA UR8, UR9, UR8, 0x18 ;  /* 0x0000000809087291 */ /* 0x004fc4000f8ec0ff */
[----:B---3--:R-:W-:-:S04]  /*0360*/  UISETP.GE.AND UP1, UPT, UR4, UR11, UPT ;  /* 0x0000000b0400728c */ /* 0x008fc8000bf26270 */
[----:B------:R-:W-:Y:S01]  /*0370*/  LEA R24, R23, UR8, 0x3 ;  /* 0x0000000817187c11 */ /* 0x000fe2000f8e18ff */
[----:B------:R-:W-:-:S03]  /*0380*/  UMOV UR8, 0x80 ;  /* 0x0000008000087882 */ /* 0x000fc60000000000 */
[----:B------:R-:W-:Y:S01]  /*0390*/  IADD3 R24, PT, PT, R24, 0x200, RZ ;  /* 0x0000020018187810 */ /* 0x000fe20007ffe0ff */
[----:B----4-:R0:W-:Y:S04]  /*03a0*/  STS.128 [R2], R4 ;  /* 0x0000000402007388 */ /* 0x0101e80000000c00 */
[----:B-----5:R0:W-:Y:S01]  /*03b0*/  STS.128 [R16], R8 ;  /* 0x0000000810007388 */ /* 0x0201e20000000c00 */
[----:B------:R-:W-:Y:S06]  /*03c0*/  BAR.SYNC.DEFER_BLOCKING 0x0 ;  /* 0x0000000000007b1d */ /* 0x000fec0000010000 */
.L_x_1:
[----:B0-----:R-:W-:Y:S01]  /*03d0*/  LDS.64 R10, [R24+-0x200] ;  /* 0xfffe0000180a7984 */ /* 0x001fe20000000a00 */
[----:B------:R-:W-:-:S03]  /*03e0*/  UIADD3 UR8, UPT, UPT, UR8, 0x20, URZ ;  /* 0x0000002008087890 */ /* 0x000fc6000fffe0ff */
[----:B------:R-:W0:Y:S01]  /*03f0*/  LDS.128 R12, [R25+-0x80] ;  /* 0xffff8000190c7984 */ /* 0x000e220000000c00 */
[----:B------:R-:W-:-:S03]  /*0400*/  UISETP.NE.AND UP0, UPT, UR8, 0x100, UPT ;  /* 0x000001000800788c */ /* 0x000fc6000bf05270 */
[----:B------:R-:W1:Y:S04]  /*0410*/  LDS.128 R4, [R25] ;  /* 0x0000000019047984 */ /* 0x000e680000000c00 */
[----:B------:R-:W2:Y:S04]  /*0420*/  LDS.64 R8, [R24+-0x180] ;  /* 0xfffe800018087984 */ /* 0x000ea80000000a00 */
[----:B------:R-:W3:Y:S01]  /*0430*/  LDS.64 R20, [R24+-0x100] ;  /* 0xffff000018147984 */ /* 0x000ee20000000a00 */
[C---:B0-----:R-:W-:Y:S01]  /*0440*/  FFMA R29, R12.reuse, R10, R19 ;  /* 0x0000000a0c1d7223 */ /* 0x041fe20000000013 */
[----:B------:R-:W-:-:S02]  /*0450*/  FFMA R12, R12, R11, R18 ;  /* 0x0000000b0c0c7223 */ /* 0x000fc40000000012 */
[----:B------:R-:W0:Y:S01]  /*0460*/  LDS.64 R18, [R24+-0x80] ;  /* 0xffff800018127984 */ /* 0x000e220000000a00 */
[C---:B-1----:R-:W-:Y:S01]  /*0470*/  FFMA R10, R4.reuse, R10, R27 ;  /* 0x0000000a040a7223 */ /* 0x042fe2000000001b */
[----:B------:R-:W-:Y:S01]  /*0480*/  FFMA R4, R4, R11, R26 ;  /* 0x0000000b04047223 */ /* 0x000fe2000000001a */
[C---:B--2---:R-:W-:Y:S01]  /*0490*/  FFMA R29, R8.reuse, R13, R29 ;  /* 0x0000000d081d7223 */ /* 0x044fe2000000001d */
[----:B------:R-:W-:Y:S01]  /*04a0*/  FFMA R11, R13, R9, R12 ;  /* 0x000000090d0b7223 */ /* 0x000fe2000000000c */
[----:B------:R-:W-:Y:S01]  /*04b0*/  FFMA R10, R8, R5, R10 ;  /* 0x00000005080a7223 */ /* 0x000fe2000000000a */
[----:B------:R-:W-:Y:S01]  /*04c0*/  FFMA R27, R5, R9, R4 ;  /* 0x00000009051b7223 */ /* 0x000fe20000000004 */
[----:B---3--:R-:W-:Y:S01]  /*04d0*/  FFMA R13, R20, R14, R29 ;  /* 0x0000000e140d7223 */ /* 0x008fe2000000001d */
[-C--:B------:R-:W-:Y:S01]  /*04e0*/  FFMA R14, R14, R21.reuse, R11 ;  /* 0x000000150e0e7223 */ /* 0x080fe2000000000b */
[----:B------:R-:W-:Y:S01]  /*04f0*/  FFMA R20, R20, R6, R10 ;  /* 0x0000000614147223 */ /* 0x000fe2000000000a */
[----:B------:R-:W-:Y:S01]  /*0500*/  LDS.64 R4, [R24] ;  /* 0x0000000018047984 */ /* 0x000fe20000000a00 */
[----:B------:R-:W-:-:S03]  /*0510*/  FFMA R26, R6, R21, R27 ;  /* 0x00000015061a7223 */ /* 0x000fc6000000001b */
[----:B------:R-:W1:Y:S01]  /*0520*/  LDS.128 R8, [R25+-0x70] ;  /* 0xffff900019087984 */ /* 0x000e620000000c00 */
[C---:B0-----:R-:W-:Y:S01]  /*0530*/  FFMA R21, R18.reuse, R15, R13 ;  /* 0x0000000f12157223 */ /* 0x041fe2000000000d */
[----:B------:R-:W-:Y:S01]  /*0540*/  FFMA R6, R15, R19, R14 ;  /* 0x000000130f067223 */ /* 0x000fe2000000000e */
[----:B------:R-:W-:Y:S01]  /*0550*/  FFMA R27, R18, R7, R20 ;  /* 0x00000007121b7223 */ /* 0x000fe20000000014 */
[----:B------:R0:W2:Y:S01]  /*0560*/  LDS.128 R12, [R25+0x10] ;  /* 0x00001000190c7984 */ /* 0x0000a20000000c00 */
[----:B------:R-:W-:-:S03]  /*0570*/  FFMA R20, R7, R19, R26 ;  /* 0x0000001307147223 */ /* 0x000fc6000000001a */
[----:B------:R-:W3:Y:S01]  /*0580*/  LDS.64 R18, [R24+0x80] ;  /* 0x0000800018127984 */ /* 0x000ee20000000a00 */
[----:B0-----:R-:W-:Y:S01]  /*0590*/  IADD3 R25, PT, PT, R25, 0x20, RZ ;  /* 0x0000002019197810 */ /* 0x001fe20007ffe0ff */
[CC--:B-1----:R-:W-:Y:S01]  /*05a0*/  FFMA R21, R8.reuse, R4.reuse, R21 ;  /* 0x0000000408157223 */ /* 0x0c2fe20000000015 */
[-C--:B------:R-:W-:Y:S02]  /*05b0*/  FFMA R8, R8, R5.reuse, R6 ;  /* 0x0000000508087223 */ /* 0x080fe40000000006 */
[----:B------:R-:W0:Y:S01]  /*05c0*/  LDS.64 R6, [R24+0x100] ;  /* 0x0001000018067984 */ /* 0x000e220000000a00 */
[C---:B--2---:R-:W-:Y:S01]  /*05d0*/  FFMA R26, R12.reuse, R4, R27 ;  /* 0x000000040c1a7223 */ /* 0x044fe2000000001b */
[----:B------:R-:W-:Y:S02]  /*05e0*/  FFMA R20, R12, R5, R20 ;  /* 0x000000050c147223 */ /* 0x000fe40000000014 */
[----:B------:R1:W2:Y:S01]  /*05f0*/  LDS.64 R4, [R24+0x180] ;  /* 0x0001800018047984 */ /* 0x0002a20000000a00 */
[C---:B---3--:R-:W-:Y:S01]  /*0600*/  FFMA R21, R18.reuse, R9, R21 ;  /* 0x0000000912157223 */ /* 0x048fe20000000015 */
[----:B------:R-:W-:Y:S01]  /*0610*/  FFMA R27, R18, R13, R26 ;  /* 0x0000000d121b7223 */ /* 0x000fe2000000001a */
[-C--:B------:R-:W-:Y:S01]  /*0620*/  FFMA R9, R9, R19.reuse, R8 ;  /* 0x0000001309097223 */ /* 0x080fe20000000008 */
[----:B------:R-:W-:Y:S01]  /*0630*/  FFMA R13, R13, R19, R20 ;  /* 0x000000130d0d7223 */ /* 0x000fe20000000014 */
[----:B-1----:R-:W-:Y:S01]  /*0640*/  IADD3 R24, PT, PT, R24, 0x400, RZ ;  /* 0x0000040018187810 */ /* 0x002fe20007ffe0ff */
[C---:B0-----:R-:W-:Y:S01]  /*0650*/  FFMA R21, R6.reuse, R10, R21 ;  /* 0x0000000a06157223 */ /* 0x041fe20000000015 */
[----:B------:R-:W-:Y:S01]  /*0660*/  FFMA R6, R6, R14, R27 ;  /* 0x0000000e06067223 */ /* 0x000fe2000000001b */
[-C--:B------:R-:W-:Y:S01]  /*0670*/  FFMA R10, R10, R7.reuse, R9 ;  /* 0x000000070a0a7223 */ /* 0x080fe20000000009 */
[----:B------:R-:W-:Y:S01]  /*0680*/  FFMA R14, R14, R7, R13 ;  /* 0x000000070e0e7223 */ /* 0x000fe2000000000d */
[----:B--2---:R-:W-:-:S02]  /*0690*/  FFMA R19, R4, R11, R21 ;  /* 0x0000000b04137223 */ /* 0x004fc40000000015 */
[----:B------:R-:W-:Y:S01]  /*06a0*/  FFMA R18, R11, R5, R10 ;  /* 0x000000050b127223 */ /* 0x000fe2000000000a */
[----:B------:R-:W-:Y:S01]  /*06b0*/  FFMA R27, R4, R15, R6 ;  /* 0x0000000f041b7223 */ /* 0x000fe20000000006 */
[----:B------:R-:W-:Y:S01]  /*06c0*/  FFMA R26, R15, R5, R14 ;  /* 0x000000050f1a7223 */ /* 0x000fe2000000000e */
[----:B------:R-:W-:Y:S06]  /*06d0*/  BRA.U UP0, `(.L_x_1) ;  /* 0xfffffffd003c7547 */ /* 0x000fec000b83ffff */
[----:B------:R-:W-:Y:S06]  /*06e0*/  BAR.SYNC.DEFER_BLOCKING 0x0 ;  /* 0x0000000000007b1d */ /* 0x000fec0000010000 */
[----:B------:R-:W-:Y:S05]  /*06f0*/  BRA.U !UP1, `(.L_x_2) ;  /* 0xfffffff909bc7547 */ /* 0x000fea000b83ffff */
.L_x_0:
[----:B------:R-:W0:Y:S01]  /*0700*/  LDCU UR7, c[0x0][0x39c] ;  /* 0x00007380ff0777ac */ /* 0x000e220008000800 */
[----:B------:R-:W1:Y:S01]  /*0710*/  LDCU.64 UR8, c[0x0][0x390] ;  /* 0x00007200ff0877ac */ /* 0x000e620008000a00 */
[----:B0-----:R-:W-:Y:S01]  /*0720*/  IMAD R0, R22, UR7, R23 ;  /* 0x0000000716007c24 */ /* 0x001fe2000f8e0217 */
[----:B------:R-:W-:-:S04]  /*0730*/  UIMAD UR5, UR5, UR7, URZ ;  /* 0x00000007050572a4 */ /* 0x000fc8000f8e02ff */
[----:B------:R-:W-:Y:S01]  /*0740*/  SHF.L.U32 R0, R0, 0x1, RZ ;  /* 0x0000000100007819 */ /* 0x000fe200000006ff */
[----:B------:R-:W-:-:S03]  /*0750*/  UIADD3 UR6, UP0, UPT, UR5, UR6, URZ ;  /* 0x0000000605067290 */ /* 0x000fc6000ff1e0ff */
[C---:B------:R-:W-:Y:S01]  /*0760*/  IADD3 R3, PT, PT, R0.reuse, UR7, RZ ;  /* 0x0000000700037c10 */ /* 0x040fe2000fffe0ff */
[----:B------:R-:W-:Y:S02]  /*0770*/  UIADD3.X UR4, UPT, UPT, URZ, URZ, URZ, UP0, !UPT ;  /* 0x000000ffff047290 */ /* 0x000fe400087fe4ff */
[C---:B------:R-:W-:Y:S02]  /*0780*/  IADD3 R6, P0, PT, R0.reuse, UR6, RZ ;  /* 0x0000000600067c10 */ /* 0x040fe4000ff1e0ff */
[C---:B------:R-:W-:Y:S02]  /*0790*/  IADD3 R5, P1, PT, R3.reuse, UR6, RZ ;  /* 0x0000000603057c10 */ /* 0x040fe4000ff3e0ff */
[----:B------:R-:W-:Y:S02]  /*07a0*/  LEA.HI.X.SX32 R7, R0, UR4, 0x1, P0 ;  /* 0x0000000400077c11 */ /* 0x000fe400080f0eff */
[----:B-1----:R-:W-:Y:S02]  /*07b0*/  LEA R2, P0, R6, UR8, 0x2 ;  /* 0x0000000806027c11 */ /* 0x002fe4000f8010ff */
[----:B------:R-:W-:-:S02]  /*07c0*/  LEA.HI.X.SX32 R0, R3, UR4, 0x1, P1 ;  /* 0x0000000403007c11 */ /* 0x000fc400088f0eff */
[C---:B------:R-:W-:Y:S02]  /*07d0*/  LEA R4, P1, R5.reuse, UR8, 0x2 ;  /* 0x0000000805047c11 */ /* 0x040fe4000f8210ff */
[----:B------:R-:W-:Y:S02]  /*07e0*/  LEA.HI.X R3, R6, UR9, R7, 0x2, P0 ;  /* 0x0000000906037c11 */ /* 0x000fe400080f1407 */
[----:B------:R-:W-:-:S03]  /*07f0*/  LEA.HI.X R5, R5, UR9, R0, 0x2, P1 ;  /* 0x0000000905057c11 */ /* 0x000fc600088f1400 */
[----:B------:R-:W-:Y:S04]  /*0800*/  STG.E desc[UR12][R2.64], R19 ;  /* 0x0000001302007986 */ /* 0x000fe8000c10190c */
[----:B------:R-:W-:Y:S04]  /*0810*/  STG.E desc[UR12][R2.64+0x4], R18 ;  /* 0x0000041202007986 */ /* 0x000fe8000c10190c */
[----:B------:R-:W-:Y:S04]  /*0820*/  STG.E desc[UR12][R4.64], R27 ;  /* 0x0000001b04007986 */ /* 0x000fe8000c10190c */
[----:B------:R-:W-:Y:S01]  /*0830*/  STG.E desc[UR12][R4.64+0x4], R26 ;  /* 0x0000041a04007986 */ /* 0x000fe2000c10190c */
[----:B------:R-:W-:Y:S05]  /*0840*/  EXIT ;  /* 0x000000000000794d */ /* 0x000fea0003800000 */
.L_x_3:
[----:B------:R-:W-:-:S00]  /*0850*/  BRA `(.L_x_3) ;  /* 0xfffffffc00fc7947 */ /* 0x000fc0000383ffff */
[----:B------:R-:W-:-:S00]  /*0860*/  NOP ;  /* 0x0000000000007918 */ /* 0x000fc00000000000 */
        /* <DEDUP_REMOVED lines=9> */
.L_x_30:


//--------------------- .text._Z13cuda_sgemm_v4ILj32ELj32ELj32ELj4EEvPfS0_S0_iii --------------------------
	.section	.text._Z13cuda_sgemm_v4ILj32ELj32ELj32ELj4EEvPfS0_S0_iii,"ax",@progbits
	.align	128
        .global         _Z13cuda_sgemm_v4ILj32ELj32ELj32ELj4EEvPfS0_S0_iii
        .type           _Z13cuda_sgemm_v4ILj32ELj32ELj32ELj4EEvPfS0_S0_iii,@function
        .size           _Z13cuda_sgemm_v4ILj32ELj32ELj32ELj4EEvPfS0_S0_iii,(.L_x_31 - _Z13cuda_sgemm_v4ILj32ELj32ELj32ELj4EEvPfS0_S0_iii)
        .other          _Z13cuda_sgemm_v4ILj32ELj32ELj32ELj4EEvPfS0_S0_iii,@"STO_CUDA_ENTRY STV_DEFAULT"
_Z13cuda_sgemm_v4ILj32ELj32ELj32ELj4EEvPfS0_S0_iii:
.text._Z13cuda_sgemm_v4ILj32ELj32ELj32ELj4EEvPfS0_S0_iii:
[----:B------:R-:W-:Y:S08]  /*0000*/  LDC R1, c[0x0][0x37c] ;  /* 0x0000df00ff017b82 */ /* 0x000ff00000000800 */
[----:B------:R-:W0:Y:S01]  /*0010*/  LDC R0, c[0x0][0x3a0] ;  /* 0x0000e800ff007b82 */ /* 0x000e220000000800 */
[----:B------:R-:W1:Y:S01]  /*0020*/  S2R R3, SR_TID.X ;  /* 0x0000000000037919 */ /* 0x000e620000002100 */
[----:B------:R-:W2:Y:S01]  /*0030*/  LDCU.64 UR10, c[0x0][0x358] ;  /* 0x00006b00ff0a77ac */ /* 0x000ea20008000a00 */
[----:B------:R-:W-:Y:S01]  /*0040*/  HFMA2 R14, -RZ, RZ, 0, 0 ;  /* 0x00000000ff0e7431 */ /* 0x000fe200000001ff */
[----:B------:R-:W-:Y:S01]  /*0050*/  CS2R R20, SRZ ;  /* 0x0000000000147805 */ /* 0x000fe2000001ff00 */
[----:B------:R-:W3:Y:S01]  /*0060*/  S2R R24, SR_TID.Y ;  /* 0x0000000000187919 */ /* 0x000ee20000002200 */
[----:B------:R-:W-:-:S02]  /*0070*/  MOV R12, RZ ;  /* 0x000000ff000c7202 */ /* 0x000fc40000000f00 */
[----:B------:R-:W4:Y:S08]  /*0080*/  S2UR UR5, SR_CTAID.Y ;  /* 0x00000000000579c3 */ /* 0x000f300000002600 */
[----:B------:R-:W5:Y:S01]  /*0090*/  S2UR UR6, SR_CTAID.X ;  /* 0x00000000000679c3 */ /* 0x000f620000002500 */
[----:B0-----:R-:W-:Y:S01]  /*00a0*/  ISETP.GE.AND P0, PT, R0, 0x1, PT ;  /* 0x000000010000780c */ /* 0x001fe20003f06270 */
[----:B----4-:R-:W-:-:S02]  /*00b0*/  USHF.L.U32 UR5, UR5, 0x5, URZ ;  /* 0x0000000505057899 */ /* 0x010fc400080006ff */
[----:B-----5:R-:W-:-:S10]  /*00c0*/  USHF.L.U32 UR6, UR6, 0x5, URZ ;  /* 0x0000000506067899 */ /* 0x020fd400080006ff */
[----:B-123--:R-:W-:Y:S05]  /*00d0*/  @!P0 BRA `(.L_x_4) ;  /* 0x0000000c00308947 */ /* 0x00efea0003800000 */
[----:B------:R-:W0:Y:S01]  /*00e0*/  S2UR UR9, SR_CgaCtaId ;  /* 0x00000000000979c3 */ /* 0x000e220000008800 */
[----:B------:R-:W-:Y:S01]  /*00f0*/  UMOV UR8, 0x400 ;  /* 0x0000040000087882 */ /* 0x000fe20000000000 */
[----:B------:R-:W-:Y:S01]  /*0100*/  SHF.L.U32 R5, R3, 0x2, RZ ;  /* 0x0000000203057819 */ /* 0x000fe200000006ff */
[----:B------:R-:W1:Y:S01]  /*0110*/  LDCU.128 UR12, c[0x0][0x380] ;  /* 0x00007000ff0c77ac */ /* 0x000e620008000c00 */
[----:B------:R-:W-:-:S03]  /*0120*/  MOV R21, RZ ;  /* 0x000000ff00157202 */ /* 0x000fc60000000f00 */
[----:B------:R-:W-:Y:S01]  /*0130*/  IMAD R25, R24, R0, R5 ;  /* 0x0000000018197224 */ /* 0x000fe200078e0205 */
[----:B------:R-:W2:Y:S01]  /*0140*/  LDC R2, c[0x0][0x39c] ;  /* 0x0000e700ff027b82 */ /* 0x000ea20000000800 */
[----:B0-----:R-:W-:-:S06]  /*0150*/  ULEA UR4, UR9, UR8, 0x18 ;  /* 0x0000000809047291 */ /* 0x001fcc000f8ec0ff */
[C---:B------:R-:W-:Y:S01]  /*0160*/  LEA R27, R24.reuse, UR4, 0x7 ;  /* 0x00000004181b7c11 */ /* 0x040fe2000f8e38ff */
[----:B------:R-:W-:Y:S01]  /*0170*/  UMOV UR4, URZ ;  /* 0x000000ff00047c82 */ /* 0x000fe20008000000 */
[----:B-12---:R-:W-:-:S07]  /*0180*/  IMAD R26, R24, R2, R5 ;  /* 0x00000002181a7224 */ /* 0x006fce00078e0205 */
.L_x_5:
[----:B------:R-:W-:Y:S01]  /*0190*/  IMAD R6, R0, UR5, RZ ;  /* 0x0000000500067c24 */ /* 0x000fe2000f8e02ff */
[----:B------:R-:W-:-:S04]  /*01a0*/  IADD3 R4, P1, PT, R26, UR6, RZ ;  /* 0x000000061a047c10 */ /* 0x000fc8000ff3e0ff */
[----:B------:R-:W-:Y:S02]  /*01b0*/  IADD3 R6, P0, PT, R6, R25, RZ ;  /* 0x0000001906067210 */ /* 0x000fe40007f1e0ff */
[----:B------:R-:W-:Y:S02]  /*01c0*/  IADD3.X R5, PT, PT, RZ, RZ, RZ, P1, !PT ;  /* 0x000000ffff057210 */ /* 0x000fe40000ffe4ff */
[----:B------:R-:W-:Y:S02]  /*01d0*/  IADD3.X R7, PT, PT, RZ, RZ, RZ, P0, !PT ;  /* 0x000000ffff077210 */ /* 0x000fe400007fe4ff */
[----:B------:R-:W-:Y:S02]  /*01e0*/  LEA R18, P0, R6, UR12, 0x2 ;  /* 0x0000000c06127c11 */ /* 0x000fe4000f8010ff */
[----:B------:R-:W-:Y:S02]  /*01f0*/  LEA R16, P1, R4, UR14, 0x2 ;  /* 0x0000000e04107c11 */ /* 0x000fe4000f8210ff */
[----:B------:R-:W-:-:S02]  /*0200*/  LEA.HI.X R19, R6, UR13, R7, 0x2, P0 ;  /* 0x0000000d06137c11 */ /* 0x000fc400080f1407 */
[----:B------:R-:W-:-:S03]  /*0210*/  LEA.HI.X R17, R4, UR15, R5, 0x2, P1 ;  /* 0x0000000f04117c11 */ /* 0x000fc600088f1405 */
[----:B------:R-:W2:Y:S04]  /*0220*/  LDG.E.128 R4, desc[UR10][R18.64] ;  /* 0x0000000a12047981 */ /* 0x000ea8000c1e1d00 */
[----:B------:R-:W3:Y:S01]  /*0230*/  LDG.E.128 R8, desc[UR10][R16.64] ;  /* 0x0000000a10087981 */ /* 0x000ee2000c1e1d00 */
[----:B------:R-:W-:Y:S01]  /*0240*/  UIADD3 UR7, UPT, UPT, UR8, 0x1000, URZ ;  /* 0x0000100008077890 */ /* 0x000fe2000fffe0ff */
[----:B------:R-:W-:Y:S01]  /*0250*/  LEA R22, R3, R27, 0x4 ;  /* 0x0000001b03167211 */ /* 0x000fe200078e20ff */
[----:B------:R-:W-:Y:S01]  /*0260*/  UIADD3 UR4, UPT, UPT, UR4, 0x20, URZ ;  /* 0x0000002004047890 */ /* 0x000fe2000fffe0ff */
[----:B------:R-:W-:Y:S01]  /*0270*/  LEA R26, R2, R26, 0x5 ;  /* 0x0000001a021a7211 */ /* 0x000fe200078e28ff */
[----:B------:R-:W-:Y:S01]  /*0280*/  ULEA UR7, UR9, UR7, 0x18 ;  /* 0x0000000709077291 */ /* 0x000fe2000f8ec0ff */
[----:B------:R-:W-:-:S03]  /*0290*/  IADD3 R25, PT, PT, R25, 0x20, RZ ;  /* 0x0000002019197810 */ /* 0x000fc60007ffe0ff */
[----:B------:R-:W-:Y:S02]  /*02a0*/  ISETP.LE.AND P0, PT, R0, UR4, PT ;  /* 0x0000000400007c0c */ /* 0x000fe4000bf03270 */
[----:B------:R-:W-:-:S04]  /*02b0*/  LEA R28, R3, UR7, 0x4 ;  /* 0x00000007031c7c11 */ /* 0x000fc8000f8e20ff */
[----:B------:R-:W-:Y:S01]  /*02c0*/  LEA R29, R24, R28, 0x7 ;  /* 0x0000001c181d7211 */ /* 0x000fe200078e38ff */
[----:B--2---:R-:W-:Y:S04]  /*02d0*/  STS.128 [R22], R4 ;  /* 0x0000000416007388 */ /* 0x004fe80000000c00 */
[----:B---3--:R-:W-:Y:S01]  /*02e0*/  STS.128 [R29], R8 ;  /* 0x000000081d007388 */ /* 0x008fe20000000c00 */
[----:B------:R-:W-:Y:S06]  /*02f0*/  BAR.SYNC.DEFER_BLOCKING 0x0 ;  /* 0x0000000000007b1d */ /* 0x000fec0000010000 */
[----:B------:R-:W-:Y:S04]  /*0300*/  LDS.128 R4, [R27] ;  /* 0x000000001b047984 */ /* 0x000fe80000000c00 */
[----:B------:R-:W0:Y:S04]  /*0310*/  LDS.128 R8, [R28] ;  /* 0x000000001c087984 */ /* 0x000e280000000c00 */
[----:B------:R-:W1:Y:S01]  /*0320*/  LDS.128 R16, [R28+0x80] ;  /* 0x000080001c107984 */ /* 0x000e620000000c00 */
[C---:B0-----:R-:W-:Y:S01]  /*0330*/  FFMA R23, R4.reuse, R8, R12 ;  /* 0x0000000804177223 */ /* 0x041fe2000000000c */
[C---:B------:R-:W-:Y:S01]  /*0340*/  FFMA R8, R4.reuse, R9, R14 ;  /* 0x0000000904087223 */ /* 0x040fe2000000000e */
[C---:B------:R-:W-:Y:S01]  /*0350*/  FFMA R9, R4.reuse, R10, R20 ;  /* 0x0000000a04097223 */ /* 0x040fe20000000014 */
[----:B------:R-:W0:Y:S01]  /*0360*/  LDS.128 R12, [R28+0x100] ;  /* 0x000100001c0c7984 */ /* 0x000e220000000c00 */
[----:B------:R-:W-:Y:S01]  /*0370*/  FFMA R20, R4, R11, R21 ;  /* 0x0000000b04147223 */ /* 0x000fe20000000015 */
[C---:B-1----:R-:W-:Y:S01]  /*0380*/  FFMA R17, R5.reuse, R17, R8 ;  /* 0x0000001105117223 */ /* 0x042fe20000000008 */
[----:B------:R-:W-:Y:S01]  /*0390*/  FFMA R23, R16, R5, R23 ;  /* 0x0000000510177223 */ /* 0x000fe20000000017 */
[C---:B------:R-:W-:Y:S01]  /*03a0*/  FFMA R21, R5.reuse, R18, R9 ;  /* 0x0000001205157223 */ /* 0x040fe20000000009 */
[----:B------:R-:W-:Y:S01]  /*03b0*/  FFMA R20, R5, R19, R20 ;  /* 0x0000001305147223 */ /* 0x000fe20000000014 */
[----:B------:R-:W1:Y:S01]  /*03c0*/  LDS.128 R8, [R28+0x180] ;  /* 0x000180001c087984 */ /* 0x000e620000000c00 */
[----:B0-----:R-:W-:Y:S01]  /*03d0*/  FFMA R5, R12, R6, R23 ;  /* 0x000000060c057223 */ /* 0x001fe20000000017 */
[C---:B------:R-:W-:Y:S01]  /*03e0*/  FFMA R4, R6.reuse, R13, R17 ;  /* 0x0000000d06047223 */ /* 0x040fe20000000011 */
[C---:B------:R-:W-:Y:S01]  /*03f0*/  FFMA R21, R6.reuse, R14, R21 ;  /* 0x0000000e06157223 */ /* 0x040fe20000000015 */
[----:B------:R-:W-:Y:S01]  /*0400*/  FFMA R20, R6, R15, R20 ;  /* 0x0000000f06147223 */ /* 0x000fe20000000014 */
[----:B------:R-:W-:Y:S01]  /*0410*/  LDS.128 R16, [R28+0x200] ;  /* 0x000200001c107984 */ /* 0x000fe20000000c00 */
[----:B-1----:R-:W-:Y:S01]  /*0420*/  FFMA R5, R8, R7, R5 ;  /* 0x0000000708057223 */ /* 0x002fe20000000005 */
[----:B------:R-:W-:-:S02]  /*0430*/  FFMA R4, R7, R9, R4 ;  /* 0x0000000907047223 */ /* 0x000fc40000000004 */
[----:B------:R-:W0:Y:S01]  /*0440*/  LDS.128 R12, [R27+0x10] ;  /* 0x000010001b0c7984 */ /* 0x000e220000000c00 */
[C---:B------:R-:W-:Y:S01]  /*0450*/  FFMA R21, R7.reuse, R10, R21 ;  /* 0x0000000a07157223 */ /* 0x040fe20000000015 */
[----:B------:R-:W-:Y:S02]  /*0460*/  FFMA R20, R7, R11, R20 ;  /* 0x0000000b07147223 */ /* 0x000fe40000000014 */
        /* <DEDUP_REMOVED lines=111> */
[----:B-1----:R-:W-:Y:S01]  /*0b60*/  FFMA R23, R16, R5, R23 ;  /* 0x0000000510177223 */ /* 0x002fe20000000017 */
[C---:B------:R-:W-:Y:S01]  /*0b70*/  FFMA R17, R5.reuse, R17, R8 ;  /* 0x0000001105117223 */ /* 0x040fe20000000008 */
        /* <DEDUP_REMOVED lines=17> */
[----:B------:R-:W-:Y:S01]  /*0c90*/  FFMA R12, R12, R19, R8 ;  /* 0x000000130c0c7223 */ /* 0x000fe20000000008 */
[----:B------:R-:W0:Y:S01]  /*0ca0*/  LDS.128 R4, [R28+0xf00] ;  /* 0x000f00001c047984 */ /* 0x000e220000000c00 */
[----:B-1----:R-:W-:Y:S01]  /*0cb0*/  FFMA R29, R20, R13, R29 ;  /* 0x0000000d141d7223 */ /* 0x002fe2000000001d */
[C---:B------:R-:W-:Y:S01]  /*0cc0*/  FFMA R17, R13.reuse, R22, R17 ;  /* 0x000000160d117223 */ /* 0x040fe20000000011 */
[C---:B------:R-:W-:Y:S01]  /*0cd0*/  FFMA R21, R13.reuse, R21, R16 ;  /* 0x000000150d157223 */ /* 0x040fe20000000010 */
[----:B------:R-:W1:Y:S01]  /*0ce0*/  LDS.128 R8, [R28+0xf80] ;  /* 0x000f80001c087984 */ /* 0x000e620000000c00 */
[----:B------:R-:W-:Y:S01]  /*0cf0*/  FFMA R12, R13, R23, R12 ;  /* 0x000000170d0c7223 */ /* 0x000fe2000000000c */
[----:B0-----:R-:W-:Y:S01]  /*0d00*/  FFMA R29, R4, R14, R29 ;  /* 0x0000000e041d7223 */ /* 0x001fe2000000001d */
[C---:B------:R-:W-:Y:S01]  /*0d10*/  FFMA R17, R14.reuse, R6, R17 ;  /* 0x000000060e117223 */ /* 0x040fe20000000011 */
[C---:B------:R-:W-:Y:S01]  /*0d20*/  FFMA R4, R14.reuse, R5, R21 ;  /* 0x000000050e047223 */ /* 0x040fe20000000015 */
[----:B------:R-:W-:Y:S01]  /*0d30*/  FFMA R6, R14, R7, R12 ;  /* 0x000000070e067223 */ /* 0x000fe2000000000c */
[----:B-1----:R-:W-:Y:S01]  /*0d40*/  FFMA R12, R8, R15, R29 ;  /* 0x0000000f080c7223 */ /* 0x002fe2000000001d */
[C---:B------:R-:W-:Y:S01]  /*0d50*/  FFMA R20, R15.reuse, R10, R17 ;  /* 0x0000000a0f147223 */ /* 0x040fe20000000011 */
[C---:B------:R-:W-:Y:S01]  /*0d60*/  FFMA R14, R15.reuse, R9, R4 ;  /* 0x000000090f0e7223 */ /* 0x040fe20000000004 */
[----:B------:R-:W-:Y:S01]  /*0d70*/  FFMA R21, R15, R11, R6 ;  /* 0x0000000b0f157223 */ /* 0x000fe20000000006 */
[----:B------:R-:W-:Y:S06]  /*0d80*/  BAR.SYNC.DEFER_BLOCKING 0x0 ;  /* 0x0000000000007b1d */ /* 0x000fec0000010000 */
[----:B------:R-:W-:Y:S05]  /*0d90*/  @!P0 BRA `(.L_x_5) ;  /* 0xfffffff000fc8947 */ /* 0x000fea000383ffff */
.L_x_4:
[----:B------:R-:W0:Y:S01]  /*0da0*/  LDCU UR4, c[0x0][0x39c] ;  /* 0x00007380ff0477ac */ /* 0x000e220008000800 */
[----:B------:R-:W-:Y:S01]  /*0db0*/  SHF.L.U32 R3, R3, 0x2, RZ ;  /* 0x0000000203037819 */ /* 0x000fe200000006ff */
[----:B------:R-:W1:Y:S01]  /*0dc0*/  LDCU.64 UR8, c[0x0][0x390] ;  /* 0x00007200ff0877ac */ /* 0x000e620008000a00 */
[----:B0-----:R-:W-:-:S03]  /*0dd0*/  UIMAD UR5, UR5, UR4, URZ ;  /* 0x00000004050572a4 */ /* 0x001fc6000f8e02ff */
[----:B------:R-:W-:Y:S01]  /*0de0*/  IMAD R5, R24, UR4, R3 ;  /* 0x0000000418057c24 */ /* 0x000fe2000f8e0203 */
[----:B------:R-:W-:-:S04]  /*0df0*/  UIADD3 UR6, UP0, UPT, UR5, UR6, URZ ;  /* 0x0000000605067290 */ /* 0x000fc8000ff1e0ff */
[C---:B------:R-:W-:Y:S01]  /*0e00*/  IADD3 R0, PT, PT, R5.reuse, 0x1, RZ ;  /* 0x0000000105007810 */ /* 0x040fe20007ffe0ff */
[----:B------:R-:W-:Y:S01]  /*0e10*/  UIADD3.X UR4, UPT, UPT, URZ, URZ, URZ, UP0, !UPT ;  /* 0x000000ffff047290 */ /* 0x000fe200087fe4ff */
[C---:B------:R-:W-:Y:S02]  /*0e20*/  IADD3 R4, PT, PT, R5.reuse, 0x2, RZ ;  /* 0x0000000205047810 */ /* 0x040fe40007ffe0ff */
[C---:B------:R-:W-:Y:S02]  /*0e30*/  IADD3 R3, P0, PT, R5.reuse, UR6, RZ ;  /* 0x0000000605037c10 */ /* 0x040fe4000ff1e0ff */
[----:B------:R-:W-:Y:S02]  /*0e40*/  IADD3 R5, PT, PT, R5, 0x3, RZ ;  /* 0x0000000305057810 */ /* 0x000fe40007ffe0ff */
[----:B------:R-:W-:Y:S02]  /*0e50*/  IADD3.X R6, PT, PT, RZ, UR4, RZ, P0, !PT ;  /* 0x00000004ff067c10 */ /* 0x000fe400087fe4ff */
[----:B-1----:R-:W-:-:S02]  /*0e60*/  LEA R2, P0, R3, UR8, 0x2 ;  /* 0x0000000803027c11 */ /* 0x002fc4000f8010ff */
[----:B------:R-:W-:Y:S02]  /*0e70*/  IADD3 R11, P2, PT, R0, UR6, RZ ;  /* 0x00000006000b7c10 */ /* 0x000fe4000ff5e0ff */
[----:B------:R-:W-:Y:S02]  /*0e80*/  LEA.HI.X R3, R3, UR9, R6, 0x2, P0 ;  /* 0x0000000903037c11 */ /* 0x000fe400080f1406 */
[----:B------:R-:W-:Y:S02]  /*0e90*/  IADD3 R7, P0, PT, R4, UR6, RZ ;  /* 0x0000000604077c10 */ /* 0x000fe4000ff1e0ff */
[----:B------:R-:W-:Y:S01]  /*0ea0*/  IADD3 R0, P1, PT, R5, UR6, RZ ;  /* 0x0000000605007c10 */ /* 0x000fe2000ff3e0ff */
[----:B------:R-:W-:Y:S01]  /*0eb0*/  STG.E desc[UR10][R2.64], R12 ;  /* 0x0000000c02007986 */ /* 0x000fe2000c10190a */
[----:B------:R-:W-:Y:S02]  /*0ec0*/  IADD3.X R16, PT, PT, RZ, UR4, RZ, P2, !PT ;  /* 0x00000004ff107c10 */ /* 0x000fe400097fe4ff */
[----:B------:R-:W-:-:S02]  /*0ed0*/  LEA R4, P2, R11, UR8, 0x2 ;  /* 0x000000080b047c11 */ /* 0x000fc4000f8410ff */
[----:B------:R-:W-:Y:S02]  /*0ee0*/  IADD3.X R10, PT, PT, RZ, UR4, RZ, P0, !PT ;  /* 0x00000004ff0a7c10 */ /* 0x000fe400087fe4ff */
[----:B------:R-:W-:Y:S02]  /*0ef0*/  LEA R6, P0, R7, UR8, 0x2 ;  /* 0x0000000807067c11 */ /* 0x000fe4000f8010ff */
[----:B------:R-:W-:Y:S02]  /*0f00*/  IADD3.X R9, PT, PT, RZ, UR4, RZ, P1, !PT ;  /* 0x00000004ff097c10 */ /* 0x000fe40008ffe4ff */
[----:B------:R-:W-:Y:S02]  /*0f10*/  LEA R8, P1, R0, UR8, 0x2 ;  /* 0x0000000800087c11 */ /* 0x000fe4000f8210ff */
[----:B------:R-:W-:Y:S02]  /*0f20*/  LEA.HI.X R5, R11, UR9, R16, 0x2, P2 ;  /* 0x000000090b057c11 */ /* 0x000fe400090f1410 */
[----:B------:R-:W-:-:S02]  /*0f30*/  LEA.HI.X R7, R7, UR9, R10, 0x2, P0 ;  /* 0x0000000907077c11 */ /* 0x000fc400080f140a */
[----:B------:R-:W-:Y:S01]  /*0f40*/  LEA.HI.X R9, R0, UR9, R9, 0x2, P1 ;  /* 0x0000000900097c11 */ /* 0x000fe200088f1409 */
[----:B------:R-:W-:Y:S04]  /*0f50*/  STG.E desc[UR10][R4.64], R14 ;  /* 0x0000000e04007986 */ /* 0x000fe8000c10190a */
[----:B------:R-:W-:Y:S04]  /*0f60*/  STG.E desc[UR10][R6.64], R20 ;  /* 0x0000001406007986 */ /* 0x000fe8000c10190a */
[----:B------:R-:W-:Y:S01]  /*0f70*/  STG.E desc[UR10][R8.64], R21 ;  /* 0x0000001508007986 */ /* 0x000fe2000c10190a */
[----:B------:R-:W-:Y:S05]  /*0f80*/  EXIT ;  /* 0x000000000000794d */ /* 0x000fea0003800000 */
.L_x_6:
        /* <DEDUP_REMOVED lines=15> */
.L_x_31:


//--------------------- .text._Z13cuda_sgemm_v3ILj16ELj2EEvPfS0_S0_iii --------------------------
	.section	.text._Z13cuda_sgemm_v3ILj16ELj2EEvPfS0_S0_iii,"ax",@progbits
	.align	128
        .global         _Z13cuda_sgemm_v3ILj16ELj2EEvPfS0_S0_iii
        .type           _Z13cuda_sgemm_v3ILj16ELj2EEvPfS0_S0_iii,@function
        .size           _Z13cuda_sgemm_v3ILj16ELj2EEvPfS0_S0_iii,(.L_x_32 - _Z13cuda_sgemm_v3ILj16ELj2EEvPfS0_S0_iii)
        .other          _Z13cuda_sgemm_v3ILj16ELj2EEvPfS0_S0_iii,@"STO_CUDA_ENTRY STV_DEFAULT"
_Z13cuda_sgemm_v3ILj16ELj2EEvPfS0_S0_iii:
.text._Z13cuda_sgemm_v3ILj16ELj2EEvPfS0_S0_iii:
[----:B------:R-:W-:Y:S01]  /*0000*/  LDC R1, c[0x0][0x37c] ;  /* 0x0000df00ff017b82 */ /* 0x000fe20000000800 */
[----:B------:R-:W0:Y:S01]  /*0010*/  S2R R22, SR_CTAID.X ;  /* 0x0000000000167919 */ /* 0x000e220000002500 */
[----:B------:R-:W1:Y:S06]  /*0020*/  LDCU UR11, c[0x0][0x3a0] ;  /* 0x00007400ff0b77ac */ /* 0x000e6c0008000800 */
[----:B------:R-:W2:Y:S01]  /*0030*/  S2UR UR4, SR_CTAID.Y ;  /* 0x00000000000479c3 */ /* 0x000ea20000002600 */
[----:B------:R-:W-:Y:S01]  /*0040*/  HFMA2 R9, -RZ, RZ, 0, 0 ;  /* 0x00000000ff097431 */ /* 0x000fe200000001ff */
[----:B------:R-:W3:Y:S01]  /*0050*/  S2R R0, SR_TID.Y ;  /* 0x0000000000007919 */ /* 0x000ee20000002200 */
[----:B------:R-:W-:Y:S01]  /*0060*/  HFMA2 R23, -RZ, RZ, 0, 0 ;  /* 0x00000000ff177431 */ /* 0x000fe200000001ff */
[----:B------:R-:W-:Y:S01]  /*0070*/  MOV R27, RZ ;  /* 0x000000ff001b7202 */ /* 0x000fe20000000f00 */
[----:B------:R-:W4:Y:S01]  /*0080*/  LDCU.64 UR8, c[0x0][0x358] ;  /* 0x00006b00ff0877ac */ /* 0x000f220008000a00 */
[----:B------:R-:W3:Y:S01]  /*0090*/  S2R R3, SR_TID.X ;  /* 0x0000000000037919 */ /* 0x000ee20000002100 */
[----:B------:R-:W-:Y:S01]  /*00a0*/  MOV R25, RZ ;  /* 0x000000ff00197202 */ /* 0x000fe20000000f00 */
[----:B-1----:R-:W-:-:S02]  /*00b0*/  UISETP.GE.AND UP0, UPT, UR11, 0x1, UPT ;  /* 0x000000010b00788c */ /* 0x002fc4000bf06270 */
[----:B--2---:R-:W-:Y:S01]  /*00c0*/  USHF.L.U32 UR4, UR4, 0x5, URZ ;  /* 0x0000000504047899 */ /* 0x004fe200080006ff */
[----:B0-----:R-:W-:-:S06]  /*00d0*/  SHF.L.U32 R22, R22, 0x5, RZ ;  /* 0x0000000516167819 */ /* 0x001fcc00000006ff */
[----:B----4-:R-:W-:Y:S05]  /*00e0*/  BRA.U !UP0, `(.L_x_7) ;  /* 0x0000001108887547 */ /* 0x010fea000b800000 */
[----:B------:R-:W0:Y:S01]  /*00f0*/  LDC R2, c[0x0][0x39c] ;  /* 0x0000e700ff027b82 */ /* 0x000e220000000800 */
[----:B------:R-:W-:Y:S01]  /*0100*/  UMOV UR7, 0x400 ;  /* 0x0000040000077882 */ /* 0x000fe20000000000 */
[C---:B---3--:R-:W-:Y:S01]  /*0110*/  IADD3 R4, PT, PT, R0.reuse, 0x10, RZ ;  /* 0x0000001000047810 */ /* 0x048fe20007ffe0ff */
[--C-:B------:R-:W-:Y:S01]  /*0120*/  IMAD R16, R0, UR11, R3.reuse ;  /* 0x0000000b00107c24 */ /* 0x100fe2000f8e0203 */
[----:B------:R-:W-:Y:S01]  /*0130*/  MOV R9, RZ ;  /* 0x000000ff00097202 */ /* 0x000fe20000000f00 */
[----:B------:R-:W1:Y:S02]  /*0140*/  LDCU.128 UR12, c[0x0][0x380] ;  /* 0x00007000ff0c77ac */ /* 0x000e640008000c00 */
[--C-:B------:R-:W-:Y:S01]  /*0150*/  IMAD R18, R4, UR11, R3.reuse ;  /* 0x0000000b04127c24 */ /* 0x100fe2000f8e0203 */
[----:B------:R-:W2:Y:S01]  /*0160*/  S2UR UR10, SR_CgaCtaId ;  /* 0x00000000000a79c3 */ /* 0x000ea20000008800 */
[-CC-:B0-----:R-:W-:Y:S02]  /*0170*/  IMAD R19, R0, R2.reuse, R3.reuse ;  /* 0x0000000200137224 */ /* 0x181fe400078e0203 */
[----:B------:R-:W-:-:S03]  /*0180*/  IMAD R21, R4, R2, R3 ;  /* 0x0000000204157224 */ /* 0x000fc600078e0203 */
[----:B------:R-:W-:Y:S01]  /*0190*/  IADD3 R19, PT, PT, R19, 0x10, RZ ;  /* 0x0000001013137810 */ /* 0x000fe20007ffe0ff */
[----:B--2---:R-:W-:-:S06]  /*01a0*/  ULEA UR5, UR10, UR7, 0x18 ;  /* 0x000000070a057291 */ /* 0x004fcc000f8ec0ff */
[----:B------:R-:W-:Y:S01]  /*01b0*/  LEA R20, R0, UR5, 0x7 ;  /* 0x0000000500147c11 */ /* 0x000fe2000f8e38ff */
[----:B-1----:R-:W-:-:S06]  /*01c0*/  UMOV UR5, 0x10 ;  /* 0x0000001000057882 */ /* 0x002fcc0000000000 */
.L_x_8:
[C---:B------:R-:W-:Y:S01]  /*01d0*/  IADD3 R4, P0, PT, R22.reuse, R19, RZ ;  /* 0x0000001316047210 */ /* 0x040fe20007f1e0ff */
[----:B------:R-:W-:Y:S01]  /*01e0*/  UIMAD UR6, UR4, UR11, URZ ;  /* 0x0000000b040672a4 */ /* 0x000fe2000f8e02ff */
[----:B------:R-:W-:Y:S02]  /*01f0*/  IADD3 R5, P1, PT, R22, R21, RZ ;  /* 0x0000001516057210 */ /* 0x000fe40007f3e0ff */
[----:B------:R-:W-:Y:S02]  /*0200*/  IADD3.X R7, PT, PT, RZ, RZ, RZ, P0, !PT ;  /* 0x000000ffff077210 */ /* 0x000fe400007fe4ff */
[C---:B------:R-:W-:Y:S02]  /*0210*/  LEA R28, P0, R4.reuse, UR14, 0x2 ;  /* 0x0000000e041c7c11 */ /* 0x040fe4000f8010ff */
[----:B------:R-:W-:Y:S02]  /*0220*/  IADD3.X R6, PT, PT, RZ, RZ, RZ, P1, !PT ;  /* 0x000000ffff067210 */ /* 0x000fe40000ffe4ff */
[----:B------:R-:W-:-:S02]  /*0230*/  LEA.HI.X R29, R4, UR15, R7, 0x2, P0 ;  /* 0x0000000f041d7c11 */ /* 0x000fc400080f1407 */
[----:B------:R-:W-:Y:S02]  /*0240*/  IADD3 R10, P0, PT, R16, UR6, RZ ;  /* 0x00000006100a7c10 */ /* 0x000fe4000ff1e0ff */
[----:B------:R-:W-:Y:S02]  /*0250*/  IADD3 R7, PT, PT, R19, -0x10, RZ ;  /* 0xfffffff013077810 */ /* 0x000fe40007ffe0ff */
[----:B------:R-:W-:Y:S02]  /*0260*/  IADD3.X R11, PT, PT, RZ, RZ, RZ, P0, !PT ;  /* 0x000000ffff0b7210 */ /* 0x000fe400007fe4ff */
[----:B------:R-:W-:Y:S02]  /*0270*/  LEA R14, P0, R10, UR12, 0x2 ;  /* 0x0000000c0a0e7c11 */ /* 0x000fe4000f8010ff */
[----:B------:R-:W-:Y:S02]  /*0280*/  IADD3 R7, P1, PT, R22, R7, RZ ;  /* 0x0000000716077210 */ /* 0x000fe40007f3e0ff */
[----:B------:R-:W-:-:S02]  /*0290*/  LEA R4, P2, R5, UR14, 0x2 ;  /* 0x0000000e05047c11 */ /* 0x000fc4000f8410ff */
[----:B------:R-:W-:Y:S02]  /*02a0*/  IADD3 R8, PT, PT, R16, 0x10, RZ ;  /* 0x0000001010087810 */ /* 0x000fe40007ffe0ff */
[----:B------:R-:W-:Y:S02]  /*02b0*/  LEA.HI.X R15, R10, UR13, R11, 0x2, P0 ;  /* 0x0000000d0a0f7c11 */ /* 0x000fe400080f140b */
[----:B------:R-:W-:Y:S02]  /*02c0*/  IADD3.X R10, PT, PT, RZ, RZ, RZ, P1, !PT ;  /* 0x000000ffff0a7210 */ /* 0x000fe40000ffe4ff */
[----:B------:R-:W-:Y:S02]  /*02d0*/  LEA R12, P0, R7, UR14, 0x2 ;  /* 0x0000000e070c7c11 */ /* 0x000fe4000f8010ff */
[----:B------:R-:W-:Y:S02]  /*02e0*/  LEA.HI.X R5, R5, UR15, R6, 0x2, P2 ;  /* 0x0000000f05057c11 */ /* 0x000fe400090f1406 */
[----:B------:R-:W-:-:S02]  /*02f0*/  IADD3 R8, P2, PT, R8, UR6, RZ ;  /* 0x0000000608087c10 */ /* 0x000fc4000ff5e0ff */
[----:B------:R-:W-:Y:S01]  /*0300*/  LEA.HI.X R13, R7, UR15, R10, 0x2, P0 ;  /* 0x0000000f070d7c11 */ /* 0x000fe200080f140a */
[----:B------:R0:W2:Y:S01]  /*0310*/  LDG.E R24, desc[UR8][R4.64] ;  /* 0x0000000804187981 */ /* 0x0000a2000c1e1900 */
[----:B------:R-:W-:Y:S02]  /*0320*/  IADD3 R11, P0, PT, R18, UR6, RZ ;  /* 0x00000006120b7c10 */ /* 0x000fe4000ff1e0ff */
[----:B------:R-:W-:Y:S01]  /*0330*/  IADD3.X R17, PT, PT, RZ, RZ, RZ, P2, !PT ;  /* 0x000000ffff117210 */ /* 0x000fe200017fe4ff */
[----:B------:R-:W3:Y:S01]  /*0340*/  LDG.E R12, desc[UR8][R12.64] ;  /* 0x000000080c0c7981 */ /* 0x000ee2000c1e1900 */
[C---:B------:R-:W-:Y:S02]  /*0350*/  LEA R6, P1, R8.reuse, UR12, 0x2 ;  /* 0x0000000c08067c11 */ /* 0x040fe4000f8210ff */
[----:B------:R-:W-:Y:S02]  /*0360*/  IADD3.X R26, PT, PT, RZ, RZ, RZ, P0, !PT ;  /* 0x000000ffff1a7210 */ /* 0x000fe400007fe4ff */
[----:B------:R-:W-:-:S02]  /*0370*/  LEA.HI.X R7, R8, UR13, R17, 0x2, P1 ;  /* 0x0000000d08077c11 */ /* 0x000fc400088f1411 */
[C---:B------:R-:W-:Y:S01]  /*0380*/  LEA R10, P0, R11.reuse, UR12, 0x2 ;  /* 0x0000000c0b0a7c11 */ /* 0x040fe2000f8010ff */
[----:B------:R1:W4:Y:S01]  /*0390*/  LDG.E R8, desc[UR8][R28.64] ;  /* 0x000000081c087981 */ /* 0x000322000c1e1900 */
[----:B------:R-:W-:Y:S02]  /*03a0*/  IADD3 R17, PT, PT, R18, 0x10, RZ ;  /* 0x0000001012117810 */ /* 0x000fe40007ffe0ff */
[----:B------:R-:W-:Y:S01]  /*03b0*/  LEA.HI.X R11, R11, UR13, R26, 0x2, P0 ;  /* 0x0000000d0b0b7c11 */ /* 0x000fe200080f141a */
[----:B------:R-:W5:Y:S01]  /*03c0*/  LDG.E R6, desc[UR8][R6.64] ;  /* 0x0000000806067981 */ /* 0x000f62000c1e1900 */
[----:B0-----:R-:W-:Y:S02]  /*03d0*/  IADD3 R4, P0, PT, R17, UR6, RZ ;  /* 0x0000000611047c10 */ /* 0x001fe4000ff1e0ff */
[----:B------:R-:W-:Y:S01]  /*03e0*/  IADD3 R17, PT, PT, R21, 0x10, RZ ;  /* 0x0000001015117810 */ /* 0x000fe20007ffe0ff */
[----:B------:R-:W2:Y:S01]  /*03f0*/  LDG.E R26, desc[UR8][R14.64] ;  /* 0x000000080e1a7981 */ /* 0x000ea2000c1e1900 */
[----:B------:R-:W-:-:S02]  /*0400*/  IADD3.X R5, PT, PT, RZ, RZ, RZ, P0, !PT ;  /* 0x000000ffff057210 */ /* 0x000fc400007fe4ff */
[----:B-1----:R-:W-:Y:S01]  /*0410*/  LEA R28, P0, R4, UR12, 0x2 ;  /* 0x0000000c041c7c11 */ /* 0x002fe2000f8010ff */
[----:B------:R-:W4:Y:S01]  /*0420*/  LDG.E R11, desc[UR8][R10.64] ;  /* 0x000000080a0b7981 */ /* 0x000f22000c1e1900 */
[----:B------:R-:W-:Y:S02]  /*0430*/  IADD3 R17, P1, PT, R22, R17, RZ ;  /* 0x0000001116117210 */ /* 0x000fe40007f3e0ff */
[----:B------:R-:W-:Y:S02]  /*0440*/  LEA.HI.X R29, R4, UR13, R5, 0x2, P0 ;  /* 0x0000000d041d7c11 */ /* 0x000fe400080f1405 */
[----:B------:R-:W-:Y:S02]  /*0450*/  IADD3.X R5, PT, PT, RZ, RZ, RZ, P1, !PT ;  /* 0x000000ffff057210 */ /* 0x000fe40000ffe4ff */
[C---:B------:R-:W-:Y:S01]  /*0460*/  LEA R4, P0, R17.reuse, UR14, 0x2 ;  /* 0x0000000e11047c11 */ /* 0x040fe2000f8010ff */
[----:B------:R0:W4:Y:S03]  /*0470*/  LDG.E R14, desc[UR8][R28.64] ;  /* 0x000000081c0e7981 */ /* 0x000126000c1e1900 */
[----:B------:R-:W-:-:S06]  /*0480*/  LEA.HI.X R5, R17, UR15, R5, 0x2, P0 ;  /* 0x0000000f11057c11 */ /* 0x000fcc00080f1405 */
[----:B------:R-:W4:Y:S01]  /*0490*/  LDG.E R5, desc[UR8][R4.64] ;  /* 0x0000000804057981 */ /* 0x000f22000c1e1900 */
[----:B------:R-:W-:-:S04]  /*04a0*/  UIADD3 UR6, UPT, UPT, UR7, 0x1000, URZ ;  /* 0x0000100007067890 */ /* 0x000fc8000fffe0ff */
[----:B------:R-:W-:Y:S01]  /*04b0*/  ULEA UR6, UR10, UR6, 0x18 ;  /* 0x000000060a067291 */ /* 0x000fe2000f8ec0ff */
[----:B0-----:R-:W-:-:S05]  /*04c0*/  LEA R29, R3, R20, 0x2 ;  /* 0x00000014031d7211 */ /* 0x001fca00078e10ff */
[----:B------:R-:W-:-:S04]  /*04d0*/  LEA R17, R3, UR6, 0x2 ;  /* 0x0000000603117c11 */ /* 0x000fc8000f8e10ff */
[----:B------:R-:W-:Y:S01]  /*04e0*/  LEA R28, R0, R17, 0x7 ;  /* 0x00000011001c7211 */ /* 0x000fe200078e38ff */
[----:B--2---:R-:W-:Y:S04]  /*04f0*/  STS [R29], R26 ;  /* 0x0000001a1d007388 */ /* 0x004fe80000000800 */
[----:B---3--:R-:W-:Y:S04]  /*0500*/  STS [R28], R12 ;  /* 0x0000000c1c007388 */ /* 0x008fe80000000800 */
[----:B-----5:R-:W-:Y:S04]  /*0510*/  STS [R29+0x40], R6 ;  /* 0x000040061d007388 */ /* 0x020fe80000000800 */
[----:B----4-:R-:W-:Y:S04]  /*0520*/  STS [R28+0x40], R8 ;  /* 0x000040081c007388 */ /* 0x010fe80000000800 */
[----:B------:R-:W-:Y:S04]  /*0530*/  STS [R29+0x800], R11 ;  /* 0x0008000b1d007388 */ /* 0x000fe80000000800 */
[----:B------:R-:W-:Y:S04]  /*0540*/  STS [R28+0x800], R24 ;  /* 0x000800181c007388 */ /* 0x000fe80000000800 */
[----:B------:R-:W-:Y:S04]  /*0550*/  STS [R29+0x840], R14 ;  /* 0x0008400e1d007388 */ /* 0x000fe80000000800 */
[----:B------:R-:W-:Y:S01]  /*0560*/  STS [R28+0x840], R5 ;  /* 0x000840051c007388 */ /* 0x000fe20000000800 */
[----:B------:R-:W-:Y:S06]  /*0570*/  BAR.SYNC.DEFER_BLOCKING 0x0 ;  /* 0x0000000000007b1d */ /* 0x000fec0000010000 */
[----:B------:R-:W-:Y:S04]  /*0580*/  LDS R24, [R17] ;  /* 0x0000000011187984 */ /* 0x000fe80000000800 */
[----:B------:R-:W0:Y:S04]  /*0590*/  LDS.128 R12, [R20] ;  /* 0x00000000140c7984 */ /* 0x000e280000000c00 */
[----:B------:R-:W1:Y:S04]  /*05a0*/  LDS R26, [R17+0x40] ;  /* 0x00004000111a7984 */ /* 0x000e680000000800 */
[----:B------:R-:W2:Y:S04]  /*05b0*/  LDS.128 R4, [R20+0x800] ;  /* 0x0008000014047984 */ /* 0x000ea80000000c00 */
[----:B------:R-:W3:Y:S04]  /*05c0*/  LDS R11, [R17+0x80] ;  /* 0x00008000110b7984 */ /* 0x000ee80000000800 */
[----:B------:R-:W-:Y:S01]  /*05d0*/  LDS R8, [R17+0x180] ;  /* 0x0001800011087984 */ /* 0x000fe20000000800 */
[----:B0-----:R-:W-:-:S03]  /*05e0*/  FFMA R10, R12, R24, R25 ;  /* 0x000000180c0a7223 */ /* 0x001fc60000000019 */
[----:B------:R-:W-:Y:S01]  /*05f0*/  LDS R25, [R17+0x100] ;  /* 0x0001000011197984 */ /* 0x000fe20000000800 */
[----:B-1----:R-:W-:-:S03]  /*0600*/  FFMA R12, R12, R26, R23 ;  /* 0x0000001a0c0c7223 */ /* 0x002fc60000000017 */
[----:B------:R-:W0:Y:S01]  /*0610*/  LDS R23, [R17+0xc0] ;  /* 0x0000c00011177984 */ /* 0x000e220000000800 */
[----:B--2---:R-:W-:-:S03]  /*0620*/  FFMA R26, R26, R4, R9 ;  /* 0x000000041a1a7223 */ /* 0x004fc60000000009 */
[----:B------:R-:W1:Y:S01]  /*0630*/  LDS R9, [R17+0x140] ;  /* 0x0001400011097984 */ /* 0x000e620000000800 */
[----:B------:R-:W-:-:S03]  /*0640*/  FFMA R24, R24, R4, R27 ;  /* 0x0000000418187223 */ /* 0x000fc6000000001b */
[----:B------:R-:W2:Y:S01]  /*0650*/  LDS R4, [R17+0x1c0] ;  /* 0x0001c00011047984 */ /* 0x000ea20000000800 */
[C---:B---3--:R-:W-:Y:S01]  /*0660*/  FFMA R10, R11.reuse, R13, R10 ;  /* 0x0000000d0b0a7223 */ /* 0x048fe2000000000a */
[----:B------:R-:W-:Y:S01]  /*0670*/  FFMA R11, R11, R5, R24 ;  /* 0x000000050b0b7223 */ /* 0x000fe20000000018 */
[C---:B0-----:R-:W-:Y:S01]  /*0680*/  FFMA R12, R23.reuse, R13, R12 ;  /* 0x0000000d170c7223 */ /* 0x041fe2000000000c */
[----:B------:R-:W-:Y:S01]  /*0690*/  FFMA R24, R23, R5, R26 ;  /* 0x0000000517187223 */ /* 0x000fe2000000001a */
[-C--:B------:R-:W-:Y:S02]  /*06a0*/  FFMA R5, R25, R14.reuse, R10 ;  /* 0x0000000e19057223 */ /* 0x080fe4000000000a */
[----:B-1----:R-:W-:Y:S01]  /*06b0*/  FFMA R13, R9, R14, R12 ;  /* 0x0000000e090d7223 */ /* 0x002fe2000000000c */
[-C--:B------:R-:W-:Y:S01]  /*06c0*/  FFMA R10, R25, R6.reuse, R11 ;  /* 0x00000006190a7223 */ /* 0x080fe2000000000b */
[----:B------:R-:W-:Y:S01]  /*06d0*/  FFMA R24, R9, R6, R24 ;  /* 0x0000000609187223 */ /* 0x000fe20000000018 */
[-C--:B------:R-:W-:Y:S01]  /*06e0*/  FFMA R25, R8, R15.reuse, R5 ;  /* 0x0000000f08197223 */ /* 0x080fe20000000005 */
[----:B--2---:R-:W-:Y:S01]  /*06f0*/  FFMA R26, R4, R15, R13 ;  /* 0x0000000f041a7223 */ /* 0x004fe2000000000d */
[----:B------:R-:W-:Y:S01]  /*0700*/  LDS R6, [R17+0x200] ;  /* 0x0002000011067984 */ /* 0x000fe20000000800 */
[----:B------:R-:W-:-:S03]  /*0710*/  FFMA R23, R8, R7, R10 ;  /* 0x0000000708177223 */ /* 0x000fc6000000000a */
[----:B------:R-:W0:Y:S04]  /*0720*/  LDS.128 R12, [R20+0x810] ;  /* 0x00081000140c7984 */ /* 0x000e280000000c00 */
[----:B------:R-:W1:Y:S04]  /*0730*/  LDS.128 R8, [R20+0x10] ;  /* 0x0000100014087984 */ /* 0x000e680000000c00 */
[----:B------:R-:W2:Y:S01]  /*0740*/  LDS R5, [R17+0x240] ;  /* 0x0002400011057984 */ /* 0x000ea20000000800 */
[----:B------:R-:W-:-:S03]  /*0750*/  FFMA R28, R4, R7, R24 ;  /* 0x00000007041c7223 */ /* 0x000fc60000000018 */
[----:B------:R-:W3:Y:S01]  /*0760*/  LDS R7, [R17+0x280] ;  /* 0x0002800011077984 */ /* 0x000ee20000000800 */
[----:B0-----:R-:W-:-:S03]  /*0770*/  FFMA R24, R6, R12, R23 ;  /* 0x0000000c06187223 */ /* 0x001fc60000000017 */
[----:B------:R-:W0:Y:S01]  /*0780*/  LDS R23, [R17+0x2c0] ;  /* 0x0002c00011177984 */ /* 0x000e220000000800 */
[----:B-1----:R-:W-:-:S03]  /*0790*/  FFMA R4, R8, R6, R25 ;  /* 0x0000000608047223 */ /* 0x002fc60000000019 */
[----:B------:R-:W1:Y:S01]  /*07a0*/  LDS R25, [R17+0x300] ;  /* 0x0003000011197984 */ /* 0x000e620000000800 */
[----:B--2---:R-:W-:Y:S01]  /*07b0*/  FFMA R8, R8, R5, R26 ;  /* 0x0000000508087223 */ /* 0x004fe2000000001a */
[----:B------:R-:W-:Y:S02]  /*07c0*/  FFMA R28, R5, R12, R28 ;  /* 0x0000000c051c7223 */ /* 0x000fe4000000001c */
[----:B------:R-:W-:Y:S04]  /*07d0*/  LDS R6, [R17+0x380] ;  /* 0x0003800011067984 */ /* 0x000fe80000000800 */
[----:B------:R-:W2:Y:S04]  /*07e0*/  LDS R5, [R17+0x340] ;  /* 0x0003400011057984 */ /* 0x000ea80000000800 */
[----:B------:R-:W4:Y:S01]  /*07f0*/  LDS R12, [R17+0x3c0] ;  /* 0x0003c000110c7984 */ /* 0x000f220000000800 */
[C---:B---3--:R-:W-:Y:S01]  /*0800*/  FFMA R4, R7.reuse, R9, R4 ;  /* 0x0000000907047223 */ /* 0x048fe20000000004 */
[----:B------:R-:W-:Y:S01]  /*0810*/  FFMA R27, R7, R13, R24 ;  /* 0x0000000d071b7223 */ /* 0x000fe20000000018 */
[C---:B0-----:R-:W-:Y:S01]  /*0820*/  FFMA R8, R23.reuse, R9, R8 ;  /* 0x0000000917087223 */ /* 0x041fe20000000008 */
[----:B------:R-:W-:-:S02]  /*0830*/  FFMA R24, R23, R13, R28 ;  /* 0x0000000d17187223 */ /* 0x000fc4000000001c */
[----:B------:R-:W-:Y:S01]  /*0840*/  LDS R13, [R17+0x440] ;  /* 0x00044000110d7984 */ /* 0x000fe20000000800 */
[C---:B-1----:R-:W-:Y:S01]  /*0850*/  FFMA R7, R25.reuse, R10, R4 ;  /* 0x0000000a19077223 */ /* 0x042fe20000000004 */
[----:B------:R-:W-:Y:S01]  /*0860*/  FFMA R4, R25, R14, R27 ;  /* 0x0000000e19047223 */ /* 0x000fe2000000001b */
[C---:B--2---:R-:W-:Y:S01]  /*0870*/  FFMA R9, R5.reuse, R10, R8 ;  /* 0x0000000a05097223 */ /* 0x044fe20000000008 */
[----:B------:R-:W-:Y:S01]  /*0880*/  FFMA R24, R5, R14, R24 ;  /* 0x0000000e05187223 */ /* 0x000fe20000000018 */
[-C--:B------:R-:W-:Y:S01]  /*0890*/  FFMA R25, R6, R11.reuse, R7 ;  /* 0x0000000b06197223 */ /* 0x080fe20000000007 */
[----:B------:R-:W-:Y:S01]  /*08a0*/  LDS R14, [R17+0x400] ;  /* 0x00040000110e7984 */ /* 0x000fe20000000800 */
[----:B----4-:R-:W-:Y:S01]  /*08b0*/  FFMA R26, R12, R11, R9 ;  /* 0x0000000b0c1a7223 */ /* 0x010fe20000000009 */
[-C--:B------:R-:W-:Y:S02]  /*08c0*/  FFMA R23, R6, R15.reuse, R4 ;  /* 0x0000000f06177223 */ /* 0x080fe40000000004 */
[----:B------:R-:W0:Y:S04]  /*08d0*/  LDS.128 R8, [R20+0x820] ;  /* 0x0008200014087984 */ /* 0x000e280000000c00 */
[----:B------:R-:W1:Y:S01]  /*08e0*/  LDS.128 R4, [R20+0x20] ;  /* 0x0000200014047984 */ /* 0x000e620000000c00 */
[----:B------:R-:W-:-:S03]  /*08f0*/  FFMA R28, R12, R15, R24 ;  /* 0x0000000f0c1c7223 */ /* 0x000fc60000000018 */
[----:B------:R-:W2:Y:S01]  /*0900*/  LDS R15, [R17+0x480] ;  /* 0x00048000110f7984 */ /* 0x000ea20000000800 */
[----:B0-----:R-:W-:-:S03]  /*0910*/  FFMA R24, R14, R8, R23 ;  /* 0x000000080e187223 */ /* 0x001fc60000000017 */
[----:B------:R-:W0:Y:S01]  /*0920*/  LDS R23, [R17+0x4c0] ;  /* 0x0004c00011177984 */ /* 0x000e220000000800 */
[----:B------:R-:W-:Y:S01]  /*0930*/  FFMA R28, R13, R8, R28 ;  /* 0x000000080d1c7223 */ /* 0x000fe2000000001c */
[C---:B-1----:R-:W-:Y:S01]  /*0940*/  FFMA R12, R4.reuse, R14, R25 ;  /* 0x0000000e040c7223 */ /* 0x042fe20000000019 */
[----:B------:R-:W-:Y:S01]  /*0950*/  FFMA R4, R4, R13, R26 ;  /* 0x0000000d04047223 */ /* 0x000fe2000000001a */
[----:B------:R-:W1:Y:S04]  /*0960*/  LDS R25, [R17+0x500] ;  /* 0x0005000011197984 */ /* 0x000e680000000800 */
[----:B------:R-:W3:Y:S04]  /*0970*/  LDS R13, [R17+0x540] ;  /* 0x00054000110d7984 */ /* 0x000ee80000000800 */
[----:B------:R-:W4:Y:S04]  /*0980*/  LDS R14, [R17+0x580] ;  /* 0x00058000110e7984 */ /* 0x000f280000000800 */
[----:B------:R-:W5:Y:S01]  /*0990*/  LDS R8, [R17+0x5c0] ;  /* 0x0005c00011087984 */ /* 0x000f620000000800 */
[C---:B--2---:R-:W-:Y:S01]  /*09a0*/  FFMA R12, R15.reuse, R5, R12 ;  /* 0x000000050f0c7223 */ /* 0x044fe2000000000c */
[----:B------:R-:W-:Y:S01]  /*09b0*/  FFMA R15, R15, R9, R24 ;  /* 0x000000090f0f7223 */ /* 0x000fe20000000018 */
[C---:B0-----:R-:W-:Y:S01]  /*09c0*/  FFMA R4, R23.reuse, R5, R4 ;  /* 0x0000000517047223 */ /* 0x041fe20000000004 */
[----:B------:R-:W-:-:S02]  /*09d0*/  FFMA R24, R23, R9, R28 ;  /* 0x0000000917187223 */ /* 0x000fc4000000001c */
[----:B------:R-:W-:Y:S01]  /*09e0*/  LDS R9, [R17+0x640] ;  /* 0x0006400011097984 */ /* 0x000fe20000000800 */
[C---:B-1----:R-:W-:Y:S01]  /*09f0*/  FFMA R5, R25.reuse, R6, R12 ;  /* 0x0000000619057223 */ /* 0x042fe2000000000c */
[----:B------:R-:W-:Y:S01]  /*0a00*/  FFMA R12, R25, R10, R15 ;  /* 0x0000000a190c7223 */ /* 0x000fe2000000000f */
[C---:B---3--:R-:W-:Y:S01]  /*0a10*/  FFMA R27, R13.reuse, R6, R4 ;  /* 0x000000060d1b7223 */ /* 0x048fe20000000004 */
[----:B------:R-:W-:Y:S02]  /*0a20*/  FFMA R24, R13, R10, R24 ;  /* 0x0000000a0d187223 */ /* 0x000fe40000000018 */
[----:B------:R-:W-:Y:S01]  /*0a30*/  LDS R10, [R17+0x600] ;  /* 0x00060000110a7984 */ /* 0x000fe20000000800 */
[C---:B----4-:R-:W-:Y:S01]  /*0a40*/  FFMA R25, R14.reuse, R7, R5 ;  /* 0x000000070e197223 */ /* 0x050fe20000000005 */
[----:B------:R-:W-:Y:S02]  /*0a50*/  FFMA R23, R14, R11, R12 ;  /* 0x0000000b0e177223 */ /* 0x000fe4000000000c */
[----:B------:R-:W0:Y:S01]  /*0a60*/  LDS.128 R12, [R20+0x30] ;  /* 0x00003000140c7984 */ /* 0x000e220000000c00 */
[----:B-----5:R-:W-:-:S03]  /*0a70*/  FFMA R26, R8, R7, R27 ;  /* 0x00000007081a7223 */ /* 0x020fc6000000001b */
[----:B------:R-:W1:Y:S01]  /*0a80*/  LDS.128 R4, [R20+0x830] ;  /* 0x0008300014047984 */ /* 0x000e620000000c00 */
[----:B------:R-:W-:-:S03]  /*0a90*/  FFMA R28, R8, R11, R24 ;  /* 0x0000000b081c7223 */ /* 0x000fc60000000018 */
[----:B------:R-:W2:Y:S01]  /*0aa0*/  LDS R11, [R17+0x680] ;  /* 0x00068000110b7984 */ /* 0x000ea20000000800 */
[----:B0-----:R-:W-:Y:S01]  /*0ab0*/  FFMA R8, R12, R10, R25 ;  /* 0x0000000a0c087223 */ /* 0x001fe20000000019 */
[-C--:B-1----:R-:W-:Y:S01]  /*0ac0*/  FFMA R24, R10, R4.reuse, R23 ;  /* 0x000000040a187223 */ /* 0x082fe20000000017 */
[----:B------:R-:W-:Y:S01]  /*0ad0*/  FFMA R12, R12, R9, R26 ;  /* 0x000000090c0c7223 */ /* 0x000fe2000000001a */
[----:B------:R-:W0:Y:S01]  /*0ae0*/  LDS R23, [R17+0x6c0] ;  /* 0x0006c00011177984 */ /* 0x000e220000000800 */
[----:B------:R-:W-:-:S03]  /*0af0*/  FFMA R28, R9, R4, R28 ;  /* 0x00000004091c7223 */ /* 0x000fc6000000001c */
[----:B------:R-:W1:Y:S04]  /*0b00*/  LDS R9, [R17+0x740] ;  /* 0x0007400011097984 */ /* 0x000e680000000800 */
[----:B------:R-:W3:Y:S04]  /*0b10*/  LDS R25, [R17+0x700] ;  /* 0x0007000011197984 */ /* 0x000ee80000000800 */
[----:B------:R-:W4:Y:S04]  /*0b20*/  LDS R10, [R17+0x780] ;  /* 0x00078000110a7984 */ /* 0x000f280000000800 */
[----:B------:R-:W5:Y:S01]  /*0b30*/  LDS R4, [R17+0x7c0] ;  /* 0x0007c00011047984 */ /* 0x000f620000000800 */
[C---:B--2---:R-:W-:Y:S01]  /*0b40*/  FFMA R8, R11.reuse, R13, R8 ;  /* 0x0000000d0b087223 */ /* 0x044fe20000000008 */
[----:B------:R-:W-:Y:S01]  /*0b50*/  FFMA R11, R11, R5, R24 ;  /* 0x000000050b0b7223 */ /* 0x000fe20000000018 */
[C---:B0-----:R-:W-:Y:S01]  /*0b60*/  FFMA R12, R23.reuse, R13, R12 ;  /* 0x0000000d170c7223 */ /* 0x041fe2000000000c */
[----:B------:R-:W-:-:S03]  /*0b70*/  FFMA R24, R23, R5, R28 ;  /* 0x0000000517187223 */ /* 0x000fc6000000001c */
[-C--:B-1----:R-:W-:Y:S01]  /*0b80*/  FFMA R13, R9, R14.reuse, R12 ;  /* 0x0000000e090d7223 */ /* 0x082fe2000000000c */
[C---:B---3--:R-:W-:Y:S01]  /*0b90*/  FFMA R5, R25.reuse, R14, R8 ;  /* 0x0000000e19057223 */ /* 0x048fe20000000008 */
[-C--:B------:R-:W-:Y:S01]  /*0ba0*/  FFMA R8, R25, R6.reuse, R11 ;  /* 0x0000000619087223 */ /* 0x080fe2000000000b */
[----:B------:R-:W-:Y:S02]  /*0bb0*/  FFMA R24, R9, R6, R24 ;  /* 0x0000000609187223 */ /* 0x000fe40000000018 */
[-C--:B----4-:R-:W-:Y:S01]  /*0bc0*/  FFMA R25, R10, R15.reuse, R5 ;  /* 0x0000000f0a197223 */ /* 0x090fe20000000005 */
[----:B------:R-:W-:Y:S01]  /*0bd0*/  LDS R6, [R17+0x800] ;  /* 0x0008000011067984 */ /* 0x000fe20000000800 */
[----:B-----5:R-:W-:Y:S01]  /*0be0*/  FFMA R26, R4, R15, R13 ;  /* 0x0000000f041a7223 */ /* 0x020fe2000000000d */
[-C--:B------:R-:W-:Y:S02]  /*0bf0*/  FFMA R23, R10, R7.reuse, R8 ;  /* 0x000000070a177223 */ /* 0x080fe40000000008 */
        /* <DEDUP_REMOVED lines=58> */
[----:B-1----:R-:W-:Y:S02]  /*0fa0*/  FFMA R24, R10, R4, R23 ;  /* 0x000000040a187223 */ /* 0x002fe40000000017 */
[----:B------:R-:W-:Y:S01]  /*0fb0*/  LDS R25, [R17+0xd00] ;  /* 0x000d000011197984 */ /* 0x000fe20000000800 */
[----:B------:R-:W-:-:S03]  /*0fc0*/  FFMA R12, R12, R9, R26 ;  /* 0x000000090c0c7223 */ /* 0x000fc6000000001a */
[----:B------:R-:W0:Y:S01]  /*0fd0*/  LDS R23, [R17+0xcc0] ;  /* 0x000cc00011177984 */ /* 0x000e220000000800 */
[----:B------:R-:W-:-:S03]  /*0fe0*/  FFMA R28, R9, R4, R28 ;  /* 0x00000004091c7223 */ /* 0x000fc6000000001c */
[----:B------:R-:W1:Y:S04]  /*0ff0*/  LDS R9, [R17+0xd40] ;  /* 0x000d400011097984 */ /* 0x000e680000000800 */
[----:B------:R-:W3:Y:S04]  /*1000*/  LDS R10, [R17+0xd80] ;  /* 0x000d8000110a7984 */ /* 0x000ee80000000800 */
[----:B------:R-:W4:Y:S01]  /*1010*/  LDS R4, [R17+0xdc0] ;  /* 0x000dc00011047984 */ /* 0x000f220000000800 */
[C---:B--2---:R-:W-:Y:S01]  /*1020*/  FFMA R8, R11.reuse, R13, R8 ;  /* 0x0000000d0b087223 */ /* 0x044fe20000000008 */
[----:B------:R-:W-:-:S02]  /*1030*/  FFMA R11, R11, R5, R24 ;  /* 0x000000050b0b7223 */ /* 0x000fc40000000018 */
[----:B------:R-:W-:Y:S01]  /*1040*/  LDS R24, [R17+0xe00] ;  /* 0x000e000011187984 */ /* 0x000fe20000000800 */
[C---:B0-----:R-:W-:Y:S01]  /*1050*/  FFMA R12, R23.reuse, R13, R12 ;  /* 0x0000000d170c7223 */ /* 0x041fe2000000000c */
[----:B------:R-:W-:Y:S01]  /*1060*/  FFMA R28, R23, R5, R28 ;  /* 0x00000005171c7223 */ /* 0x000fe2000000001c */
[C---:B------:R-:W-:Y:S01]  /*1070*/  FFMA R5, R25.reuse, R14, R8 ;  /* 0x0000000e19057223 */ /* 0x040fe20000000008 */
[----:B------:R-:W-:Y:S01]  /*1080*/  FFMA R8, R25, R6, R11 ;  /* 0x0000000619087223 */ /* 0x000fe2000000000b */
[C---:B-1----:R-:W-:Y:S01]  /*1090*/  FFMA R13, R9.reuse, R14, R12 ;  /* 0x0000000e090d7223 */ /* 0x042fe2000000000c */
[----:B------:R-:W-:Y:S01]  /*10a0*/  FFMA R6, R9, R6, R28 ;  /* 0x0000000609067223 */ /* 0x000fe2000000001c */
[C---:B---3--:R-:W-:Y:S01]  /*10b0*/  FFMA R25, R10.reuse, R15, R5 ;  /* 0x0000000f0a197223 */ /* 0x048fe20000000005 */
[----:B------:R-:W-:Y:S01]  /*10c0*/  FFMA R23, R10, R7, R8 ;  /* 0x000000070a177223 */ /* 0x000fe20000000008 */
[----:B------:R-:W-:Y:S01]  /*10d0*/  LDS R5, [R17+0xe40] ;  /* 0x000e400011057984 */ /* 0x000fe20000000800 */
[----:B----4-:R-:W-:-:S03]  /*10e0*/  FFMA R26, R4, R15, R13 ;  /* 0x0000000f041a7223 */ /* 0x010fc6000000000d */
[----:B------:R-:W0:Y:S04]  /*10f0*/  LDS.128 R8, [R20+0x70] ;  /* 0x0000700014087984 */ /* 0x000e280000000c00 */
[----:B------:R-:W1:Y:S01]  /*1100*/  LDS.128 R12, [R20+0x870] ;  /* 0x00087000140c7984 */ /* 0x000e620000000c00 */
[----:B------:R-:W-:-:S03]  /*1110*/  FFMA R28, R4, R7, R6 ;  /* 0x00000007041c7223 */ /* 0x000fc60000000006 */
[----:B------:R-:W2:Y:S01]  /*1120*/  LDS R6, [R17+0xec0] ;  /* 0x000ec00011067984 */ /* 0x000ea20000000800 */
[C---:B0-----:R-:W-:Y:S01]  /*1130*/  FFMA R4, R8.reuse, R24, R25 ;  /* 0x0000001808047223 */ /* 0x041fe20000000019 */
[----:B------:R-:W-:Y:S02]  /*1140*/  FFMA R7, R8, R5, R26 ;  /* 0x0000000508077223 */ /* 0x000fe4000000001a */
[----:B------:R-:W0:Y:S01]  /*1150*/  LDS R25, [R17+0xf40] ;  /* 0x000f400011197984 */ /* 0x000e220000000800 */
[----:B-1----:R-:W-:-:S03]  /*1160*/  FFMA R24, R24, R12, R23 ;  /* 0x0000000c18187223 */ /* 0x002fc60000000017 */
[----:B------:R-:W1:Y:S01]  /*1170*/  LDS R23, [R17+0xe80] ;  /* 0x000e800011177984 */ /* 0x000e620000000800 */
[----:B------:R-:W-:-:S03]  /*1180*/  FFMA R28, R5, R12, R28 ;  /* 0x0000000c051c7223 */ /* 0x000fc6000000001c */
[----:B------:R-:W3:Y:S04]  /*1190*/  LDS R5, [R17+0xf00] ;  /* 0x000f000011057984 */ /* 0x000ee80000000800 */
[----:B------:R-:W4:Y:S04]  /*11a0*/  LDS R12, [R17+0xfc0] ;  /* 0x000fc000110c7984 */ /* 0x000f280000000800 */
[----:B------:R-:W5:Y:S01]  /*11b0*/  LDS R8, [R17+0xf80] ;  /* 0x000f800011087984 */ /* 0x000f620000000800 */
[----:B------:R-:W-:Y:S01]  /*11c0*/  UIADD3 UR6, UPT, UPT, UR5, 0x10, URZ ;  /* 0x0000001005067890 */ /* 0x000fe2000fffe0ff */
[C---:B--2---:R-:W-:Y:S01]  /*11d0*/  FFMA R26, R6.reuse, R9, R7 ;  /* 0x00000009061a7223 */ /* 0x044fe20000000007 */
[----:B------:R-:W-:-:S02]  /*11e0*/  FFMA R7, R6, R13, R28 ;  /* 0x0000000d06077223 */ /* 0x000fc4000000001c */
[----:B------:R-:W-:Y:S01]  /*11f0*/  UISETP.GE.AND UP0, UPT, UR6, UR11, UPT ;  /* 0x0000000b0600728c */ /* 0x000fe2000bf06270 */
[C---:B------:R-:W-:Y:S02]  /*1200*/  LEA R21, R2.reuse, R21, 0x5 ;  /* 0x0000001502157211 */ /* 0x040fe400078e28ff */
[----:B------:R-:W-:Y:S02]  /*1210*/  LEA R19, R2, R19, 0x5 ;  /* 0x0000001302137211 */ /* 0x000fe400078e28ff */
[----:B------:R-:W-:Y:S02]  /*1220*/  IADD3 R18, PT, PT, R18, 0x20, RZ ;  /* 0x0000002012127810 */ /* 0x000fe40007ffe0ff */
[----:B------:R-:W-:Y:S01]  /*1230*/  IADD3 R16, PT, PT, R16, 0x20, RZ ;  /* 0x0000002010107810 */ /* 0x000fe20007ffe0ff */
[----:B------:R-:W-:Y:S01]  /*1240*/  UIADD3 UR5, UPT, UPT, UR5, 0x20, URZ ;  /* 0x0000002005057890 */ /* 0x000fe2000fffe0ff */
[----:B0-----:R-:W-:Y:S01]  /*1250*/  FFMA R6, R25, R14, R7 ;  /* 0x0000000e19067223 */ /* 0x001fe20000000007 */
[C---:B-1----:R-:W-:Y:S01]  /*1260*/  FFMA R4, R23.reuse, R9, R4 ;  /* 0x0000000917047223 */ /* 0x042fe20000000004 */
[----:B------:R-:W-:Y:S01]  /*1270*/  FFMA R24, R23, R13, R24 ;  /* 0x0000000d17187223 */ /* 0x000fe20000000018 */
[----:B------:R-:W-:-:S02]  /*1280*/  FFMA R23, R25, R10, R26 ;  /* 0x0000000a19177223 */ /* 0x000fc4000000001a */
[C---:B---3--:R-:W-:Y:S01]  /*1290*/  FFMA R25, R5.reuse, R10, R4 ;  /* 0x0000000a05197223 */ /* 0x048fe20000000004 */
[----:B------:R-:W-:Y:S01]  /*12a0*/  FFMA R24, R5, R14, R24 ;  /* 0x0000000e05187223 */ /* 0x000fe20000000018 */
[C---:B----4-:R-:W-:Y:S01]  /*12b0*/  FFMA R23, R12.reuse, R11, R23 ;  /* 0x0000000b0c177223 */ /* 0x050fe20000000017 */
[----:B------:R-:W-:Y:S01]  /*12c0*/  FFMA R9, R12, R15, R6 ;  /* 0x0000000f0c097223 */ /* 0x000fe20000000006 */
[C---:B-----5:R-:W-:Y:S01]  /*12d0*/  FFMA R25, R8.reuse, R11, R25 ;  /* 0x0000000b08197223 */ /* 0x060fe20000000019 */
[----:B------:R-:W-:Y:S01]  /*12e0*/  FFMA R27, R8, R15, R24 ;  /* 0x0000000f081b7223 */ /* 0x000fe20000000018 */
[----:B------:R-:W-:Y:S06]  /*12f0*/  BAR.SYNC.DEFER_BLOCKING 0x0 ;  /* 0x0000000000007b1d */ /* 0x000fec0000010000 */
[----:B------:R-:W-:Y:S05]  /*1300*/  BRA.U !UP0, `(.L_x_8) ;  /* 0xffffffed08b07547 */ /* 0x000fea000b83ffff */
.L_x_7:
[----:B------:R-:W0:Y:S01]  /*1310*/  LDC R2, c[0x0][0x39c] ;  /* 0x0000e700ff027b82 */ /* 0x000e220000000800 */
[----:B------:R-:W1:Y:S01]  /*1320*/  LDCU.64 UR6, c[0x0][0x390] ;  /* 0x00007200ff0677ac */ /* 0x000e620008000a00 */
[----:B0-----:R-:W-:Y:S02]  /*1330*/  IMAD R5, R2, UR4, RZ ;  /* 0x0000000402057c24 */ /* 0x001fe4000f8e02ff */
[----:B---3--:R-:W-:-:S03]  /*1340*/  IMAD R3, R0, R2, R3 ;  /* 0x0000000200037224 */ /* 0x008fc600078e0203 */
[----:B------:R-:W-:Y:S02]  /*1350*/  IADD3 R22, P0, PT, R5, R22, RZ ;  /* 0x0000001605167210 */ /* 0x000fe40007f1e0ff */
[----:B------:R-:W-:Y:S02]  /*1360*/  LEA R0, R2, R3, 0x4 ;  /* 0x0000000302007211 */ /* 0x000fe400078e20ff */
[----:B------:R-:W-:Y:S02]  /*1370*/  IADD3.X R6, PT, PT, RZ, RZ, RZ, P0, !PT ;  /* 0x000000ffff067210 */ /* 0x000fe400007fe4ff */
[C---:B------:R-:W-:Y:S02]  /*1380*/  IADD3 R4, P0, PT, R3.reuse, R22, RZ ;  /* 0x0000001603047210 */ /* 0x040fe40007f1e0ff */
[----:B------:R-:W-:Y:S02]  /*1390*/  IADD3 R5, PT, PT, R3, 0x10, RZ ;  /* 0x0000001003057810 */ /* 0x000fe40007ffe0ff */
[----:B------:R-:W-:-:S02]  /*13a0*/  IADD3 R3, PT, PT, R0, 0x10, RZ ;  /* 0x0000001000037810 */ /* 0x000fc40007ffe0ff */
[----:B------:R-:W-:Y:S02]  /*13b0*/  IADD3.X R11, PT, PT, RZ, R6, RZ, P0, !PT ;  /* 0x00000006ff0b7210 */ /* 0x000fe400007fe4ff */
[----:B-1----:R-:W-:Y:S02]  /*13c0*/  LEA R2, P0, R4, UR6, 0x2 ;  /* 0x0000000604027c11 */ /* 0x002fe4000f8010ff */
[-C--:B------:R-:W-:Y:S02]  /*13d0*/  IADD3 R7, P2, PT, R0, R22.reuse, RZ ;  /* 0x0000001600077210 */ /* 0x080fe40007f5e0ff */
[-C--:B------:R-:W-:Y:S02]  /*13e0*/  IADD3 R5, P1, PT, R5, R22.reuse, RZ ;  /* 0x0000001605057210 */ /* 0x080fe40007f3e0ff */
[----:B------:R-:W-:Y:S02]  /*13f0*/  IADD3 R0, P3, PT, R3, R22, RZ ;  /* 0x0000001603007210 */ /* 0x000fe40007f7e0ff */
[----:B------:R-:W-:-:S02]  /*1400*/  LEA.HI.X R3, R4, UR7, R11, 0x2, P0 ;  /* 0x0000000704037c11 */ /* 0x000fc400080f140b */
[-C--:B------:R-:W-:Y:S02]  /*1410*/  IADD3.X R12, PT, PT, RZ, R6.reuse, RZ, P1, !PT ;  /* 0x00000006ff0c7210 */ /* 0x080fe40000ffe4ff */
[-C--:B------:R-:W-:Y:S01]  /*1420*/  IADD3.X R8, PT, PT, RZ, R6.reuse, RZ, P2, !PT ;  /* 0x00000006ff087210 */ /* 0x080fe200017fe4ff */
[----:B------:R-:W-:Y:S01]  /*1430*/  STG.E desc[UR8][R2.64], R25 ;  /* 0x0000001902007986 */ /* 0x000fe2000c101908 */
[----:B------:R-:W-:Y:S02]  /*1440*/  IADD3.X R11, PT, PT, RZ, R6, RZ, P3, !PT ;  /* 0x00000006ff0b7210 */ /* 0x000fe40001ffe4ff */
[----:B------:R-:W-:Y:S02]  /*1450*/  LEA R4, P0, R5, UR6, 0x2 ;  /* 0x0000000605047c11 */ /* 0x000fe4000f8010ff */
[----:B------:R-:W-:Y:S02]  /*1460*/  LEA R6, P1, R7, UR6, 0x2 ;  /* 0x0000000607067c11 */ /* 0x000fe4000f8210ff */
[----:B------:R-:W-:-:S02]  /*1470*/  LEA R10, P2, R0, UR6, 0x2 ;  /* 0x00000006000a7c11 */ /* 0x000fc4000f8410ff */
[----:B------:R-:W-:Y:S02]  /*1480*/  LEA.HI.X R5, R5, UR7, R12, 0x2, P0 ;  /* 0x0000000705057c11 */ /* 0x000fe400080f140c */
[----:B------:R-:W-:Y:S02]  /*1490*/  LEA.HI.X R7, R7, UR7, R8, 0x2, P1 ;  /* 0x0000000707077c11 */ /* 0x000fe400088f1408 */
[----:B------:R-:W-:Y:S01]  /*14a0*/  LEA.HI.X R11, R0, UR7, R11, 0x2, P2 ;  /* 0x00000007000b7c11 */ /* 0x000fe200090f140b */
[----:B------:R-:W-:Y:S04]  /*14b0*/  STG.E desc[UR8][R4.64], R23 ;  /* 0x0000001704007986 */ /* 0x000fe8000c101908 */
[----:B------:R-:W-:Y:S04]  /*14c0*/  STG.E desc[UR8][R6.64], R27 ;  /* 0x0000001b06007986 */ /* 0x000fe8000c101908 */
[----:B------:R-:W-:Y:S01]  /*14d0*/  STG.E desc[UR8][R10.64], R9 ;  /* 0x000000090a007986 */ /* 0x000fe2000c101908 */
[----:B------:R-:W-:Y:S05]  /*14e0*/  EXIT ;  /* 0x000000000000794d */ /* 0x000fea0003800000 */
.L_x_9:
        /* <DEDUP_REMOVED lines=9> */
.L_x_32:


//--------------------- .text._Z13cuda_sgemm_v2ILj16EEvPfS0_S0_iii --------------------------
	.section	.text._Z13cuda_sgemm_v2ILj16EEvPfS0_S0_iii,"ax",@progbits
	.align	128
        .global         _Z13cuda_sgemm_v2ILj16EEvPfS0_S0_iii
        .type           _Z13cuda_sgemm_v2ILj16EEvPfS0_S0_iii,@function
        .size           _Z13cuda_sgemm_v2ILj16EEvPfS0_S0_iii,(.L_x_33 - _Z13cuda_sgemm_v2ILj16EEvPfS0_S0_iii)
        .other          _Z13cuda_sgemm_v2ILj16EEvPfS0_S0_iii,@"STO_CUDA_ENTRY STV_DEFAULT"
_Z13cuda_sgemm_v2ILj16EEvPfS0_S0_iii:
.text._Z13cuda_sgemm_v2ILj16EEvPfS0_S0_iii:
[----:B------:R-:W-:Y:S08]  /*0000*/  LDC R1, c[0x0][0x37c] ;  /* 0x0000df00ff017b82 */ /* 0x000ff00000000800 */
[----:B------:R-:W0:Y:S01]  /*0010*/  LDC R0, c[0x0][0x3a0] ;  /* 0x0000e800ff007b82 */ /* 0x000e220000000800 */
[----:B------:R-:W1:Y:S01]  /*0020*/  LDCU UR4, c[0x0][0x360] ;  /* 0x00006c00ff0477ac */ /* 0x000e620008000800 */
[----:B------:R-:W2:Y:S01]  /*0030*/  S2R R3, SR_TID.X ;  /* 0x0000000000037919 */ /* 0x000ea20000002100 */
[----:B------:R-:W-:Y:S01]  /*0040*/  HFMA2 R21, -RZ, RZ, 0, 0 ;  /* 0x00000000ff157431 */ /* 0x000fe200000001ff */
[----:B------:R-:W3:Y:S01]  /*0050*/  LDCU UR7, c[0x0][0x364] ;  /* 0x00006c80ff0777ac */ /* 0x000ee20008000800 */
[----:B------:R-:W4:Y:S03]  /*0060*/  S2R R2, SR_TID.Y ;  /* 0x0000000000027919 */ /* 0x000f260000002200 */
[----:B------:R-:W1:Y:S01]  /*0070*/  S2UR UR5, SR_CTAID.X ;  /* 0x00000000000579c3 */ /* 0x000e620000002500 */
[----:B------:R-:W0:Y:S07]  /*0080*/  LDCU.64 UR10, c[0x0][0x358] ;  /* 0x00006b00ff0a77ac */ /* 0x000e2e0008000a00 */
[----:B------:R-:W3:Y:S01]  /*0090*/  S2UR UR6, SR_CTAID.Y ;  /* 0x00000000000679c3 */ /* 0x000ee20000002600 */
[----:B0-----:R-:W-:Y:S01]  /*00a0*/  ISETP.GE.AND P0, PT, R0, 0x1, PT ;  /* 0x000000010000780c */ /* 0x001fe20003f06270 */
[----:B-1----:R-:W-:-:S02]  /*00b0*/  UIMAD UR5, UR5, UR4, URZ ;  /* 0x00000004050572a4 */ /* 0x002fc4000f8e02ff */
[----:B---3--:R-:W-:-:S10]  /*00c0*/  UIMAD UR6, UR6, UR7, URZ ;  /* 0x00000007060672a4 */ /* 0x008fd4000f8e02ff */
[----:B--2-4-:R-:W-:Y:S05]  /*00d0*/  @!P0 BRA `(.L_x_10) ;  /* 0x0000001800b48947 */ /* 0x014fea0003800000 */
[----:B------:R-:W0:Y:S01]  /*00e0*/  S2UR UR8, SR_CgaCtaId ;  /* 0x00000000000879c3 */ /* 0x000e220000008800 */
[C---:B------:R-:W-:Y:S01]  /*00f0*/  ISETP.GE.U32.AND P0, PT, R0.reuse, 0x31, PT ;  /* 0x000000310000780c */ /* 0x040fe20003f06070 */
[----:B------:R-:W-:Y:S01]  /*0100*/  UMOV UR7, 0x400 ;  /* 0x0000040000077882 */ /* 0x000fe20000000000 */
[----:B------:R-:W-:Y:S01]  /*0110*/  IADD3 R4, PT, PT, R0, -0x1, RZ ;  /* 0xffffffff00047810 */ /* 0x000fe20007ffe0ff */
[----:B------:R-:W-:Y:S01]  /*0120*/  IMAD R19, R3, R0, R2 ;  /* 0x0000000003137224 */ /* 0x000fe200078e0202 */
[----:B------:R-:W-:Y:S02]  /*0130*/  MOV R21, RZ ;  /* 0x000000ff00157202 */ /* 0x000fe40000000f00 */
[----:B------:R-:W-:Y:S01]  /*0140*/  LEA.HI R4, R4, 0x1, RZ, 0x1c ;  /* 0x0000000104047811 */ /* 0x000fe200078fe0ff */
[----:B0-----:R-:W-:-:S06]  /*0150*/  ULEA UR4, UR8, UR7, 0x18 ;  /* 0x0000000708047291 */ /* 0x001fcc000f8ec0ff */
[----:B------:R-:W-:Y:S01]  /*0160*/  LEA R17, R3, UR4, 0x6 ;  /* 0x0000000403117c11 */ /* 0x000fe2000f8e30ff */
[----:B------:R-:W-:Y:S01]  /*0170*/  UMOV UR4, URZ ;  /* 0x000000ff00047c82 */ /* 0x000fe20008000000 */
[----:B------:R-:W-:Y:S05]  /*0180*/  @!P0 BRA `(.L_x_11) ;  /* 0x0000000c00a08947 */ /* 0x000fea0003800000 */
[----:B------:R-:W0:Y:S01]  /*0190*/  LDC R13, c[0x0][0x39c] ;  /* 0x0000e700ff0d7b82 */ /* 0x000e220000000800 */
[----:B------:R-:W-:Y:S01]  /*01a0*/  UIADD3 UR7, UPT, UPT, UR7, 0x400, URZ ;  /* 0x0000040007077890 */ /* 0x000fe2000fffe0ff */
[C---:B------:R-:W-:Y:S01]  /*01b0*/  IADD3 R26, PT, PT, R3.reuse, 0x10, RZ ;  /* 0x00000010031a7810 */ /* 0x040fe20007ffe0ff */
[----:B------:R-:W-:Y:S01]  /*01c0*/  IMAD R16, R0, UR5, RZ ;  /* 0x0000000500107c24 */ /* 0x000fe2000f8e02ff */
[C---:B------:R-:W-:Y:S01]  /*01d0*/  IADD3 R24, PT, PT, R3.reuse, 0x20, RZ ;  /* 0x0000002003187810 */ /* 0x040fe20007ffe0ff */
[----:B------:R-:W-:Y:S01]  /*01e0*/  ULEA UR7, UR8, UR7, 0x18 ;  /* 0x0000000708077291 */ /* 0x000fe2000f8ec0ff */
[----:B------:R-:W-:Y:S01]  /*01f0*/  IADD3 R22, PT, PT, R3, 0x30, RZ ;  /* 0x0000003003167810 */ /* 0x000fe20007ffe0ff */
[----:B------:R-:W1:Y:S01]  /*0200*/  LDCU.128 UR12, c[0x0][0x380] ;  /* 0x00007000ff0c77ac */ /* 0x000e620008000c00 */
[----:B------:R-:W-:Y:S02]  /*0210*/  LOP3.LUT R4, R4, 0x1ffffffc, RZ, 0xc0, !PT ;  /* 0x1ffffffc04047812 */ /* 0x000fe400078ec0ff */
[----:B------:R-:W-:Y:S01]  /*0220*/  MOV R21, RZ ;  /* 0x000000ff00157202 */ /* 0x000fe20000000f00 */
[----:B------:R-:W-:Y:S01]  /*0230*/  UMOV UR4, 0x20 ;  /* 0x0000002000047882 */ /* 0x000fe20000000000 */
[----:B------:R-:W-:-:S02]  /*0240*/  LEA R14, R2, UR7, 0x2 ;  /* 0x00000007020e7c11 */ /* 0x000fc4000f8e10ff */
[----:B------:R-:W-:Y:S02]  /*0250*/  LEA R15, R2, R17, 0x2 ;  /* 0x00000011020f7211 */ /* 0x000fe400078e10ff */
[----:B------:R-:W-:Y:S02]  /*0260*/  IADD3 R18, PT, PT, -R4, RZ, RZ ;  /* 0x000000ff04127210 */ /* 0x000fe40007ffe1ff */
[C---:B------:R-:W-:Y:S01]  /*0270*/  LEA R12, R3.reuse, R14, 0x6 ;  /* 0x0000000e030c7211 */ /* 0x040fe200078e30ff */
[-CC-:B0-----:R-:W-:Y:S02]  /*0280*/  IMAD R26, R26, R13.reuse, R2.reuse ;  /* 0x0000000d1a1a7224 */ /* 0x181fe400078e0202 */
[-CC-:B------:R-:W-:Y:S02]  /*0290*/  IMAD R24, R24, R13.reuse, R2.reuse ;  /* 0x0000000d18187224 */ /* 0x180fe400078e0202 */
[-CC-:B------:R-:W-:Y:S02]  /*02a0*/  IMAD R22, R22, R13.reuse, R2.reuse ;  /* 0x0000000d16167224 */ /* 0x180fe400078e0202 */
[----:B-1----:R-:W-:-:S07]  /*02b0*/  IMAD R20, R3, R13, R2 ;  /* 0x0000000d03147224 */ /* 0x002fce00078e0202 */
.L_x_12:
[----:B------:R-:W-:Y:S02]  /*02c0*/  IADD3 R7, P0, PT, R16, R19, RZ ;  /* 0x0000001310077210 */ /* 0x000fe40007f1e0ff */
[----:B------:R-:W-:Y:S02]  /*02d0*/  IADD3 R5, P1, PT, R20, UR6, RZ ;  /* 0x0000000614057c10 */ /* 0x000fe4000ff3e0ff */
[----:B------:R-:W-:Y:S02]  /*02e0*/  IADD3.X R10, PT, PT, RZ, RZ, RZ, P0, !PT ;  /* 0x000000ffff0a7210 */ /* 0x000fe400007fe4ff */
[----:B------:R-:W-:Y:S02]  /*02f0*/  LEA R6, P0, R7, UR12, 0x2 ;  /* 0x0000000c07067c11 */ /* 0x000fe4000f8010ff */
[----:B------:R-:W-:Y:S02]  /*0300*/  IADD3.X R8, PT, PT, RZ, RZ, RZ, P1, !PT ;  /* 0x000000ffff087210 */ /* 0x000fe40000ffe4ff */
[----:B------:R-:W-:-:S02]  /*0310*/  LEA R4, P1, R5, UR14, 0x2 ;  /* 0x0000000e05047c11 */ /* 0x000fc4000f8210ff */
[----:B------:R-:W-:Y:S02]  /*0320*/  LEA.HI.X R7, R7, UR13, R10, 0x2, P0 ;  /* 0x0000000d07077c11 */ /* 0x000fe400080f140a */
[----:B------:R-:W-:-:S03]  /*0330*/  LEA.HI.X R5, R5, UR15, R8, 0x2, P1 ;  /* 0x0000000f05057c11 */ /* 0x000fc600088f1408 */
[----:B------:R-:W2:Y:S04]  /*0340*/  LDG.E R6, desc[UR10][R6.64] ;  /* 0x0000000a06067981 */ /* 0x000ea8000c1e1900 */
[----:B------:R-:W3:Y:S04]  /*0350*/  LDG.E R25, desc[UR10][R4.64] ;  /* 0x0000000a04197981 */ /* 0x000ee8000c1e1900 */
[----:B--2---:R-:W-:Y:S04]  /*0360*/  STS [R15], R6 ;  /* 0x000000060f007388 */ /* 0x004fe80000000800 */
[----:B---3--:R-:W-:Y:S01]  /*0370*/  STS [R12], R25 ;  /* 0x000000190c007388 */ /* 0x008fe20000000800 */
[----:B------:R-:W-:Y:S06]  /*0380*/  BAR.SYNC.DEFER_BLOCKING 0x0 ;  /* 0x0000000000007b1d */ /* 0x000fec0000010000 */
[----:B------:R-:W-:Y:S04]  /*0390*/  LDS R27, [R14] ;  /* 0x000000000e1b7984 */ /* 0x000fe80000000800 */
[----:B------:R-:W0:Y:S04]  /*03a0*/  LDS.128 R8, [R17] ;  /* 0x0000000011087984 */ /* 0x000e280000000c00 */
[----:B------:R-:W1:Y:S04]  /*03b0*/  LDS R29, [R14+0x40] ;  /* 0x000040000e1d7984 */ /* 0x000e680000000800 */
[----:B------:R-:W2:Y:S04]  /*03c0*/  LDS R23, [R14+0x80] ;  /* 0x000080000e177984 */ /* 0x000ea80000000800 */
[----:B------:R-:W-:Y:S04]  /*03d0*/  LDS.128 R4, [R17+0x10] ;  /* 0x0000100011047984 */ /* 0x000fe80000000c00 */
[----:B------:R-:W-:Y:S01]  /*03e0*/  LDS R25, [R14+0x340] ;  /* 0x000340000e197984 */ /* 0x000fe20000000800 */
[----:B0-----:R-:W-:-:S03]  /*03f0*/  FFMA R28, R8, R27, R21 ;  /* 0x0000001b081c7223 */ /* 0x001fc60000000015 */
[----:B------:R-:W0:Y:S01]  /*0400*/  LDS R8, [R14+0xc0] ;  /* 0x0000c0000e087984 */ /* 0x000e220000000800 */
[----:B-1----:R-:W-:-:S03]  /*0410*/  FFMA R9, R29, R9, R28 ;  /* 0x000000091d097223 */ /* 0x002fc6000000001c */
[----:B------:R-:W1:Y:S01]  /*0420*/  LDS R27, [R14+0x100] ;  /* 0x000100000e1b7984 */ /* 0x000e620000000800 */
[----:B--2---:R-:W-:-:S03]  /*0430*/  FFMA R9, R23, R10, R9 ;  /* 0x0000000a17097223 */ /* 0x004fc60000000009 */
[----:B------:R-:W2:Y:S04]  /*0440*/  LDS R28, [R14+0x140] ;  /* 0x000140000e1c7984 */ /* 0x000ea80000000800 */
[----:B------:R-:W3:Y:S04]  /*0450*/  LDS R21, [R14+0x180] ;  /* 0x000180000e157984 */ /* 0x000ee80000000800 */
[----:B------:R-:W-:Y:S01]  /*0460*/  LDS R23, [R14+0x200] ;  /* 0x000200000e177984 */ /* 0x000fe20000000800 */
[----:B0-----:R-:W-:-:S04]  /*0470*/  FFMA R9, R8, R11, R9 ;  /* 0x0000000b08097223 */ /* 0x001fc80000000009 */
[----:B-1----:R-:W-:Y:S02]  /*0480*/  FFMA R9, R4, R27, R9 ;  /* 0x0000001b04097223 */ /* 0x002fe40000000009 */
[----:B------:R-:W0:Y:S02]  /*0490*/  LDS R4, [R14+0x1c0] ;  /* 0x0001c0000e047984 */ /* 0x000e240000000800 */
[----:B--2---:R-:W-:Y:S02]  /*04a0*/  FFMA R5, R28, R5, R9 ;  /* 0x000000051c057223 */ /* 0x004fe40000000009 */
[----:B------:R-:W1:Y:S02]  /*04b0*/  LDS.128 R8, [R17+0x20] ;  /* 0x0000200011087984 */ /* 0x000e640000000c00 */
[----:B---3--:R-:W-:Y:S02]  /*04c0*/  FFMA R5, R21, R6, R5 ;  /* 0x0000000615057223 */ /* 0x008fe40000000005 */
[----:B------:R-:W2:Y:S04]  /*04d0*/  LDS R28, [R14+0x240] ;  /* 0x000240000e1c7984 */ /* 0x000ea80000000800 */
[----:B------:R-:W3:Y:S01]  /*04e0*/  LDS R21, [R14+0x280] ;  /* 0x000280000e157984 */ /* 0x000ee20000000800 */
[----:B0-----:R-:W-:-:S04]  /*04f0*/  FFMA R5, R4, R7, R5 ;  /* 0x0000000704057223 */ /* 0x001fc80000000005 */
[----:B-1----:R-:W-:Y:S01]  /*0500*/  FFMA R5, R8, R23, R5 ;  /* 0x0000001708057223 */ /* 0x002fe20000000005 */
[----:B------:R-:W-:Y:S01]  /*0510*/  IADD3 R23, PT, PT, R19, 0x10, RZ ;  /* 0x0000001013177810 */ /* 0x000fe20007ffe0ff */
[----:B------:R-:W0:Y:S02]  /*0520*/  LDS R8, [R14+0x2c0] ;  /* 0x0002c0000e087984 */ /* 0x000e240000000800 */
[----:B--2---:R-:W-:Y:S01]  /*0530*/  FFMA R28, R28, R9, R5 ;  /* 0x000000091c1c7223 */ /* 0x004fe20000000005 */
[----:B------:R-:W-:Y:S01]  /*0540*/  IADD3 R23, P0, PT, R16, R23, RZ ;  /* 0x0000001710177210 */ /* 0x000fe20007f1e0ff */
[----:B------:R-:W-:Y:S02]  /*0550*/  LDS R9, [R14+0x300] ;  /* 0x000300000e097984 */ /* 0x000fe40000000800 */
[----:B---3--:R-:W-:Y:S01]  /*0560*/  FFMA R21, R21, R10, R28 ;  /* 0x0000000a15157223 */ /* 0x008fe2000000001c */
[----:B------:R-:W-:Y:S01]  /*0570*/  IADD3.X R10, PT, PT, RZ, RZ, RZ, P0, !PT ;  /* 0x000000ffff0a7210 */ /* 0x000fe200007fe4ff */
[----:B------:R-:W1:Y:S01]  /*0580*/  LDS.128 R4, [R17+0x30] ;  /* 0x0000300011047984 */ /* 0x000e620000000c00 */
[----:B------:R-:W-:-:S04]  /*0590*/  LEA R28, P0, R23, UR12, 0x2 ;  /* 0x0000000c171c7c11 */ /* 0x000fc8000f8010ff */
[----:B------:R-:W-:Y:S02]  /*05a0*/  LEA.HI.X R29, R23, UR13, R10, 0x2, P0 ;  /* 0x0000000d171d7c11 */ /* 0x000fe400080f140a */
[----:B------:R-:W-:Y:S01]  /*05b0*/  IADD3 R10, P0, PT, R26, UR6, RZ ;  /* 0x000000061a0a7c10 */ /* 0x000fe2000ff1e0ff */
[----:B0-----:R-:W-:Y:S02]  /*05c0*/  FFMA R11, R8, R11, R21 ;  /* 0x0000000b080b7223 */ /* 0x001fe40000000015 */
[----:B------:R-:W0:Y:S02]  /*05d0*/  LDS R21, [R14+0x380] ;  /* 0x000380000e157984 */ /* 0x000e240000000800 */
[----:B-1----:R-:W-:Y:S02]  /*05e0*/  FFMA R11, R4, R9, R11 ;  /* 0x00000009040b7223 */ /* 0x002fe4000000000b */
[----:B------:R-:W1:Y:S01]  /*05f0*/  LDS R4, [R14+0x3c0] ;  /* 0x0003c0000e047984 */ /* 0x000e620000000800 */
[----:B------:R-:W-:Y:S01]  /*0600*/  BAR.SYNC.DEFER_BLOCKING 0x0 ;  /* 0x0000000000007b1d */ /* 0x000fe20000010000 */
[----:B------:R-:W-:-:S02]  /*0610*/  IADD3.X R9, PT, PT, RZ, RZ, RZ, P0, !PT ;  /* 0x000000ffff097210 */ /* 0x000fc400007fe4ff */
[----:B------:R-:W-:-:S04]  /*0620*/  LEA R8, P0, R10, UR14, 0x2 ;  /* 0x0000000e0a087c11 */ /* 0x000fc8000f8010ff */
[----:B------:R-:W-:Y:S01]  /*0630*/  LEA.HI.X R9, R10, UR15, R9, 0x2, P0 ;  /* 0x0000000f0a097c11 */ /* 0x000fe200080f1409 */
[----:B------:R-:W2:Y:S04]  /*0640*/  LDG.E R29, desc[UR10][R28.64] ;  /* 0x0000000a1c1d7981 */ /* 0x000ea8000c1e1900 */
[----:B------:R-:W3:Y:S01]  /*0650*/  LDG.E R27, desc[UR10][R8.64] ;  /* 0x0000000a081b7981 */ /* 0x000ee2000c1e1900 */
[----:B------:R-:W-:-:S04]  /*0660*/  FFMA R5, R25, R5, R11 ;  /* 0x0000000519057223 */ /* 0x000fc8000000000b */
[----:B0-----:R-:W-:-:S04]  /*0670*/  FFMA R5, R21, R6, R5 ;  /* 0x0000000615057223 */ /* 0x001fc80000000005 */
[----:B-1----:R-:W-:Y:S01]  /*0680*/  FFMA R5, R4, R7, R5 ;  /* 0x0000000704057223 */ /* 0x002fe20000000005 */
[----:B--2---:R-:W-:Y:S04]  /*0690*/  STS [R15], R29 ;  /* 0x0000001d0f007388 */ /* 0x004fe80000000800 */
[----:B---3--:R-:W-:Y:S01]  /*06a0*/  STS [R12], R27 ;  /* 0x0000001b0c007388 */ /* 0x008fe20000000800 */
[----:B------:R-:W-:Y:S06]  /*06b0*/  BAR.SYNC.DEFER_BLOCKING 0x0 ;  /* 0x0000000000007b1d */ /* 0x000fec0000010000 */
[----:B------:R-:W-:Y:S04]  /*06c0*/  LDS R23, [R14] ;  /* 0x000000000e177984 */ /* 0x000fe80000000800 */
[----:B------:R-:W0:Y:S04]  /*06d0*/  LDS.128 R8, [R17] ;  /* 0x0000000011087984 */ /* 0x000e280000000c00 */
[----:B------:R-:W1:Y:S04]  /*06e0*/  LDS R28, [R14+0x40] ;  /* 0x000040000e1c7984 */ /* 0x000e680000000800 */
[----:B------:R-:W2:Y:S04]  /*06f0*/  LDS R21, [R14+0x80] ;  /* 0x000080000e157984 */ /* 0x000ea80000000800 */
[----:B------:R-:W-:Y:S01]  /*0700*/  LDS R25, [R14+0x340] ;  /* 0x000340000e197984 */ /* 0x000fe20000000800 */
[----:B0-----:R-:W-:-:S03]  /*0710*/  FFMA R5, R8, R23, R5 ;  /* 0x0000001708057223 */ /* 0x001fc60000000005 */
[----:B------:R-:W0:Y:S01]  /*0720*/  LDS R8, [R14+0xc0] ;  /* 0x0000c0000e087984 */ /* 0x000e220000000800 */
[----:B-1----:R-:W-:-:S03]  /*0730*/  FFMA R9, R28, R9, R5 ;  /* 0x000000091c097223 */ /* 0x002fc60000000005 */
[----:B------:R-:W-:Y:S01]  /*0740*/  LDS R23, [R14+0x100] ;  /* 0x000100000e177984 */ /* 0x000fe20000000800 */
[----:B--2---:R-:W-:-:S03]  /*0750*/  FFMA R9, R21, R10, R9 ;  /* 0x0000000a15097223 */ /* 0x004fc60000000009 */
[----:B------:R-:W1:Y:S04]  /*0760*/  LDS.128 R4, [R17+0x10] ;  /* 0x0000100011047984 */ /* 0x000e680000000c00 */
[----:B------:R-:W2:Y:S04]  /*0770*/  LDS R28, [R14+0x140] ;  /* 0x000140000e1c7984 */ /* 0x000ea80000000800 */
[----:B------:R-:W3:Y:S01]  /*0780*/  LDS R21, [R14+0x180] ;  /* 0x000180000e157984 */ /* 0x000ee20000000800 */
[----:B0-----:R-:W-:-:S04]  /*0790*/  FFMA R9, R8, R11, R9 ;  /* 0x0000000b08097223 */ /* 0x001fc80000000009 */
[----:B-1----:R-:W-:Y:S02]  /*07a0*/  FFMA R9, R4, R23, R9 ;  /* 0x0000001704097223 */ /* 0x002fe40000000009 */
[----:B------:R-:W0:Y:S02]  /*07b0*/  LDS R4, [R14+0x1c0] ;  /* 0x0001c0000e047984 */ /* 0x000e240000000800 */
[----:B--2---:R-:W-:Y:S02]  /*07c0*/  FFMA R5, R28, R5, R9 ;  /* 0x000000051c057223 */ /* 0x004fe40000000009 */
[----:B------:R-:W-:Y:S02]  /*07d0*/  LDS R23, [R14+0x200] ;  /* 0x000200000e177984 */ /* 0x000fe40000000800 */
[----:B---3--:R-:W-:Y:S02]  /*07e0*/  FFMA R5, R21, R6, R5 ;  /* 0x0000000615057223 */ /* 0x008fe40000000005 */
[----:B------:R-:W1:Y:S04]  /*07f0*/  LDS.128 R8, [R17+0x20] ;  /* 0x0000200011087984 */ /* 0x000e680000000c00 */
        /* <DEDUP_REMOVED lines=76> */
[----:B------:R-:W-:Y:S01]  /*0cc0*/  FFMA R5, R25, R5, R11 ;  /* 0x0000000519057223 */ /* 0x000fe2000000000b */
[----:B------:R-:W-:Y:S01]  /*0cd0*/  IADD3 R18, PT, PT, R18, 0x4, RZ ;  /* 0x0000000412127810 */ /* 0x000fe20007ffe0ff */
[----:B------:R-:W-:Y:S01]  /*0ce0*/  UIADD3 UR4, UPT, UPT, UR4, 0x40, URZ ;  /* 0x0000004004047890 */ /* 0x000fe2000fffe0ff */
[----:B------:R-:W-:Y:S01]  /*0cf0*/  LEA R20, R13, R20, 0x6 ;  /* 0x000000140d147211 */ /* 0x000fe200078e30ff */
[----:B0-----:R-:W-:Y:S01]  /*0d00*/  FFMA R5, R21, R6, R5 ;  /* 0x0000000615057223 */ /* 0x001fe20000000005 */
[----:B------:R-:W-:-:S02]  /*0d10*/  ISETP.NE.AND P0, PT, R18, RZ, PT ;  /* 0x000000ff1200720c */ /* 0x000fc40003f05270 */
[C---:B------:R-:W-:Y:S01]  /*0d20*/  LEA R26, R13.reuse, R26, 0x6 ;  /* 0x0000001a0d1a7211 */ /* 0x040fe200078e30ff */
[----:B-1----:R-:W-:Y:S01]  /*0d30*/  FFMA R5, R4, R7, R5 ;  /* 0x0000000704057223 */ /* 0x002fe20000000005 */
[----:B------:R-:W-:Y:S02]  /*0d40*/  LEA R24, R13, R24, 0x6 ;  /* 0x000000180d187211 */ /* 0x000fe400078e30ff */
[----:B------:R-:W-:Y:S02]  /*0d50*/  IADD3 R19, PT, PT, R19, 0x40, RZ ;  /* 0x0000004013137810 */ /* 0x000fe40007ffe0ff */
[----:B------:R-:W-:Y:S01]  /*0d60*/  LEA R22, R13, R22, 0x6 ;  /* 0x000000160d167211 */ /* 0x000fe200078e30ff */
[----:B--2---:R-:W-:Y:S04]  /*0d70*/  STS [R15], R29 ;  /* 0x0000001d0f007388 */ /* 0x004fe80000000800 */
[----:B---3--:R-:W-:Y:S01]  /*0d80*/  STS [R12], R27 ;  /* 0x0000001b0c007388 */ /* 0x008fe20000000800 */
[----:B------:R-:W-:Y:S06]  /*0d90*/  BAR.SYNC.DEFER_BLOCKING 0x0 ;  /* 0x0000000000007b1d */ /* 0x000fec0000010000 */
[----:B------:R-:W-:Y:S04]  /*0da0*/  LDS R23, [R14] ;  /* 0x000000000e177984 */ /* 0x000fe80000000800 */
[----:B------:R-:W0:Y:S04]  /*0db0*/  LDS.128 R8, [R17] ;  /* 0x0000000011087984 */ /* 0x000e280000000c00 */
[----:B------:R-:W1:Y:S04]  /*0dc0*/  LDS R28, [R14+0x40] ;  /* 0x000040000e1c7984 */ /* 0x000e680000000800 */
[----:B------:R-:W2:Y:S01]  /*0dd0*/  LDS R21, [R14+0x80] ;  /* 0x000080000e157984 */ /* 0x000ea20000000800 */
        /* <DEDUP_REMOVED lines=25> */
[----:B------:R-:W3:Y:S04]  /*0f70*/  LDS R28, [R14+0x380] ;  /* 0x000380000e1c7984 */ /* 0x000ee80000000800 */
[----:B------:R-:W4:Y:S01]  /*0f80*/  LDS R10, [R14+0x3c0] ;  /* 0x0003c0000e0a7984 */ /* 0x000f220000000800 */
[----:B0-----:R-:W-:-:S04]  /*0f90*/  FFMA R11, R8, R11, R21 ;  /* 0x0000000b080b7223 */ /* 0x001fc80000000015 */
[----:B-1----:R-:W-:-:S04]  /*0fa0*/  FFMA R4, R4, R9, R11 ;  /* 0x0000000904047223 */ /* 0x002fc8000000000b */
[----:B--2---:R-:W-:-:S04]  /*0fb0*/  FFMA R5, R23, R5, R4 ;  /* 0x0000000517057223 */ /* 0x004fc80000000004 */
[----:B---3--:R-:W-:-:S04]  /*0fc0*/  FFMA R5, R28, R6, R5 ;  /* 0x000000061c057223 */ /* 0x008fc80000000005 */
[----:B----4-:R-:W-:Y:S01]  /*0fd0*/  FFMA R21, R10, R7, R5 ;  /* 0x000000070a157223 */ /* 0x010fe20000000005 */
[----:B------:R-:W-:Y:S06]  /*0fe0*/  BAR.SYNC.DEFER_BLOCKING 0x0 ;  /* 0x0000000000007b1d */ /* 0x000fec0000010000 */
[----:B------:R-:W-:Y:S05]  /*0ff0*/  @P0 BRA `(.L_x_12) ;  /* 0xfffffff000b00947 */ /* 0x000fea000383ffff */
[----:B------:R-:W-:-:S12]  /*1000*/  UIADD3 UR4, UPT, UPT, UR4, -0x20, URZ ;  /* 0xffffffe004047890 */ /* 0x000fd8000fffe0ff */
.L_x_11:
[----:B------:R-:W-:-:S04]  /*1010*/  IADD3 R5, PT, PT, R0, -0x1, RZ ;  /* 0xffffffff00057810 */ /* 0x000fc80007ffe0ff */
[----:B------:R-:W-:-:S04]  /*1020*/  LEA.HI R4, R5, 0x1, RZ, 0x1c ;  /* 0x0000000105047811 */ /* 0x000fc800078fe0ff */
[----:B------:R-:W-:-:S13]  /*1030*/  LOP3.LUT P0, R4, R4, 0x3, RZ, 0xc0, !PT ;  /* 0x0000000304047812 */ /* 0x000fda000780c0ff */
[----:B------:R-:W-:Y:S05]  /*1040*/  @!P0 BRA `(.L_x_10) ;  /* 0x0000000800d88947 */ /* 0x000fea0003800000 */
[----:B------:R-:W-:Y:S01]  /*1050*/  ISETP.NE.AND P1, PT, R4, 0x1, PT ;  /* 0x000000010400780c */ /* 0x000fe20003f25270 */
[----:B------:R-:W-:Y:S01]  /*1060*/  UMOV UR9, 0x400 ;  /* 0x0000040000097882 */ /* 0x000fe20000000000 */
[----:B------:R-:W-:Y:S01]  /*1070*/  LOP3.LUT P0, RZ, R5, 0x10, RZ, 0xc0, !PT ;  /* 0x0000001005ff7812 */ /* 0x000fe2000780c0ff */
[----:B------:R-:W-:-:S10]  /*1080*/  IMAD R16, R3, R0, R2 ;  /* 0x0000000003107224 */ /* 0x000fd400078e0202 */
[----:B------:R-:W-:Y:S05]  /*1090*/  @!P1 BRA `(.L_x_13) ;  /* 0x0000000400cc9947 */ /* 0x000fea0003800000 */
[----:B------:R-:W0:Y:S01]  /*10a0*/  LDCU UR16, c[0x0][0x39c] ;  /* 0x00007380ff1077ac */ /* 0x000e220008000800 */
[----:B------:R-:W-:Y:S01]  /*10b0*/  IADD3 R23, PT, PT, R3, UR4, RZ ;  /* 0x0000000403177c10 */ /* 0x000fe2000fffe0ff */
[----:B------:R-:W-:Y:S01]  /*10c0*/  IMAD R12, R0, UR5, RZ ;  /* 0x00000005000c7c24 */ /* 0x000fe2000f8e02ff */
[----:B------:R-:W-:Y:S01]  /*10d0*/  IADD3 R15, PT, PT, R16, UR4, RZ ;  /* 0x00000004100f7c10 */ /* 0x000fe2000fffe0ff */
[----:B------:R-:W1:Y:S03]  /*10e0*/  LDCU.128 UR12, c[0x0][0x380] ;  /* 0x00007000ff0c77ac */ /* 0x000e660008000c00 */
[----:B------:R-:W-:-:S04]  /*10f0*/  IADD3 R7, P2, PT, R12, R15, RZ ;  /* 0x0000000f0c077210 */ /* 0x000fc80007f5e0ff */
[----:B------:R-:W-:Y:S01]  /*1100*/  IADD3.X R10, PT, PT, RZ, RZ, RZ, P2, !PT ;  /* 0x000000ffff0a7210 */ /* 0x000fe200017fe4ff */
[----:B0-----:R-:W-:Y:S01]  /*1110*/  IMAD R4, R23, UR16, R2 ;  /* 0x0000001017047c24 */ /* 0x001fe2000f8e0202 */
[----:B-1----:R-:W-:-:S04]  /*1120*/  LEA R6, P2, R7, UR12, 0x2 ;  /* 0x0000000c07067c11 */ /* 0x002fc8000f8410ff */
[----:B------:R-:W-:Y:S02]  /*1130*/  IADD3 R5, P1, PT, R4, UR6, RZ ;  /* 0x0000000604057c10 */ /* 0x000fe4000ff3e0ff */
[----:B------:R-:W-:Y:S02]  /*1140*/  LEA.HI.X R7, R7, UR13, R10, 0x2, P2 ;  /* 0x0000000d07077c11 */ /* 0x000fe400090f140a */
[----:B------:R-:W-:Y:S02]  /*1150*/  IADD3.X R8, PT, PT, RZ, RZ, RZ, P1, !PT ;  /* 0x000000ffff087210 */ /* 0x000fe40000ffe4ff */
[C---:B------:R-:W-:Y:S01]  /*1160*/  LEA R4, P1, R5.reuse, UR14, 0x2 ;  /* 0x0000000e05047c11 */ /* 0x040fe2000f8210ff */
[----:B------:R-:W2:Y:S03]  /*1170*/  LDG.E R14, desc[UR10][R6.64] ;  /* 0x0000000a060e7981 */ /* 0x000ea6000c1e1900 */
[----:B------:R-:W-:-:S05]  /*1180*/  LEA.HI.X R5, R5, UR15, R8, 0x2, P1 ;  /* 0x0000000f05057c11 */ /* 0x000fca00088f1408 */
[----:B------:R-:W3:Y:S01]  /*1190*/  LDG.E R25, desc[UR10][R4.64] ;  /* 0x0000000a04197981 */ /* 0x000ee2000c1e1900 */
[----:B------:R-:W-:-:S04]  /*11a0*/  UIADD3 UR7, UPT, UPT, UR9, 0x400, URZ ;  /* 0x0000040009077890 */ /* 0x000fc8000fffe0ff */
[----:B------:R-:W-:Y:S01]  /*11b0*/  ULEA UR7, UR8, UR7, 0x18 ;  /* 0x0000000708077291 */ /* 0x000fe2000f8ec0ff */
[----:B------:R-:W-:-:S05]  /*11c0*/  LEA R19, R2, R17, 0x2 ;  /* 0x0000001102137211 */ /* 0x000fca00078e10ff */
[----:B------:R-:W-:-:S04]  /*11d0*/  LEA R18, R2, UR7, 0x2 ;  /* 0x0000000702127c11 */ /* 0x000fc8000f8e10ff */
[----:B------:R-:W-:Y:S02]  /*11e0*/  LEA R20, R3, R18, 0x6 ;  /* 0x0000001203147211 */ /* 0x000fe400078e30ff */
[----:B------:R-:W-:-:S04]  /*11f0*/  IADD3 R15, PT, PT, R15, 0x10, RZ ;  /* 0x000000100f0f7810 */ /* 0x000fc80007ffe0ff */
[----:B------:R-:W-:-:S04]  /*1200*/  IADD3 R15, P1, PT, R12, R15, RZ ;  /* 0x0000000f0c0f7210 */ /* 0x000fc80007f3e0ff */
[----:B------:R-:W-:Y:S02]  /*1210*/  IADD3.X R12, PT, PT, RZ, RZ, RZ, P1, !PT ;  /* 0x000000ffff0c7210 */ /* 0x000fe40000ffe4ff */
[----:B------:R-:W-:-:S05]  /*1220*/  IADD3 R23, PT, PT, R23, 0x10, RZ ;  /* 0x0000001017177810 */ /* 0x000fca0007ffe0ff */
[----:B------:R-:W-:-:S05]  /*1230*/  IMAD R23, R23, UR16, R2 ;  /* 0x0000001017177c24 */ /* 0x000fca000f8e0202 */
[----:B------:R-:W-:Y:S01]  /*1240*/  IADD3 R23, P1, PT, R23, UR6, RZ ;  /* 0x0000000617177c10 */ /* 0x000fe2000ff3e0ff */
[----:B--2---:R-:W-:Y:S04]  /*1250*/  STS [R19], R14 ;  /* 0x0000000e13007388 */ /* 0x004fe80000000800 */
[----:B---3--:R-:W-:Y:S01]  /*1260*/  STS [R20], R25 ;  /* 0x0000001914007388 */ /* 0x008fe20000000800 */
[----:B------:R-:W-:Y:S06]  /*1270*/  BAR.SYNC.DEFER_BLOCKING 0x0 ;  /* 0x0000000000007b1d */ /* 0x000fec0000010000 */
[----:B------:R-:W-:Y:S04]  /*1280*/  LDS R24, [R18] ;  /* 0x0000000012187984 */ /* 0x000fe80000000800 */
[----:B------:R-:W0:Y:S04]  /*1290*/  LDS.128 R8, [R17] ;  /* 0x0000000011087984 */ /* 0x000e280000000c00 */
[----:B------:R-:W1:Y:S04]  /*12a0*/  LDS R27, [R18+0x40] ;  /* 0x00004000121b7984 */ /* 0x000e680000000800 */
[----:B------:R-:W2:Y:S04]  /*12b0*/  LDS R26, [R18+0x80] ;  /* 0x00008000121a7984 */ /* 0x000ea80000000800 */
[----:B------:R-:W3:Y:S04]  /*12c0*/  LDS R22, [R18+0xc0] ;  /* 0x0000c00012167984 */ /* 0x000ee80000000800 */
[----:B------:R-:W-:Y:S04]  /*12d0*/  LDS R13, [R18+0x100] ;  /* 0x00010000120d7984 */ /* 0x000fe80000000800 */
[----:B------:R-:W4:Y:S04]  /*12e0*/  LDS.128 R4, [R17+0x10] ;  /* 0x0000100011047984 */ /* 0x000f280000000c00 */
[----:B------:R-:W5:Y:S04]  /*12f0*/  LDS R14, [R18+0x140] ;  /* 0x00014000120e7984 */ /* 0x000f680000000800 */
[----:B------:R-:W-:Y:S01]  /*1300*/  LDS R25, [R18+0x200] ;  /* 0x0002000012197984 */ /* 0x000fe20000000800 */
[----:B0-----:R-:W-:-:S03]  /*1310*/  FFMA R8, R8, R24, R21 ;  /* 0x0000001808087223 */ /* 0x001fc60000000015 */
[----:B------:R-:W0:Y:S01]  /*1320*/  LDS R21, [R18+0x180] ;  /* 0x0001800012157984 */ /* 0x000e220000000800 */
[----:B-1----:R-:W-:-:S03]  /*1330*/  FFMA R9, R27, R9, R8 ;  /* 0x000000091b097223 */ /* 0x002fc60000000008 */
[----:B------:R-:W1:Y:S01]  /*1340*/  LDS R24, [R18+0x1c0] ;  /* 0x0001c00012187984 */ /* 0x000e620000000800 */
[----:B--2---:R-:W-:-:S04]  /*1350*/  FFMA R9, R26, R10, R9 ;  /* 0x0000000a1a097223 */ /* 0x004fc80000000009 */
[----:B---3--:R-:W-:Y:S02]  /*1360*/  FFMA R27, R22, R11, R9 ;  /* 0x0000000b161b7223 */ /* 0x008fe40000000009 */
[----:B------:R-:W2:Y:S04]  /*1370*/  LDS.128 R8, [R17+0x20] ;  /* 0x0000200011087984 */ /* 0x000ea80000000c00 */
[----:B------:R-:W-:Y:S01]  /*1380*/  LDS R22, [R18+0x3c0] ;  /* 0x0003c00012167984 */ /* 0x000fe20000000800 */
[----:B----4-:R-:W-:Y:S01]  /*1390*/  FFMA R13, R4, R13, R27 ;  /* 0x0000000d040d7223 */ /* 0x010fe2000000001b */
[C---:B------:R-:W-:Y:S02]  /*13a0*/  LEA R4, P2, R15.reuse, UR12, 0x2 ;  /* 0x0000000c0f047c11 */ /* 0x040fe4000f8410ff */
[----:B------:R-:W-:Y:S01]  /*13b0*/  LDS R27, [R18+0x300] ;  /* 0x00030000121b7984 */ /* 0x000fe20000000800 */
[----:B-----5:R-:W-:Y:S01]  /*13c0*/  FFMA R14, R14, R5, R13 ;  /* 0x000000050e0e7223 */ /* 0x020fe2000000000d */
[----:B------:R-:W-:-:S03]  /*13d0*/  LEA.HI.X R5, R15, UR13, R12, 0x2, P2 ;  /* 0x0000000d0f057c11 */ /* 0x000fc600090f140c */
[----:B0-----:R-:W-:Y:S02]  /*13e0*/  FFMA R21, R21, R6, R14 ;  /* 0x0000000615157223 */ /* 0x001fe4000000000e */
[----:B------:R-:W0:Y:S02]  /*13f0*/  LDS R6, [R18+0x240] ;  /* 0x0002400012067984 */ /* 0x000e240000000800 */
[----:B-1----:R-:W-:Y:S02]  /*1400*/  FFMA R7, R24, R7, R21 ;  /* 0x0000000718077223 */ /* 0x002fe40000000015 */
[----:B------:R-:W-:Y:S04]  /*1410*/  LDS R24, [R18+0x2c0] ;  /* 0x0002c00012187984 */ /* 0x000fe80000000800 */
[----:B------:R-:W-:Y:S01]  /*1420*/  LDS R21, [R18+0x380] ;  /* 0x0003800012157984 */ /* 0x000fe20000000800 */
[----:B--2---:R-:W-:-:S03]  /*1430*/  FFMA R7, R8, R25, R7 ;  /* 0x0000001908077223 */ /* 0x004fc60000000007 */
[----:B------:R-:W1:Y:S04]  /*1440*/  LDS R25, [R18+0x280] ;  /* 0x0002800012197984 */ /* 0x000e680000000800 */
[----:B------:R-:W-:Y:S04]  /*1450*/  LDS R8, [R18+0x340] ;  /* 0x0003400012087984 */ /* 0x000fe80000000800 */
[----:B------:R-:W2:Y:S01]  /*1460*/  LDS.128 R12, [R17+0x30] ;  /* 0x00003000110c7984 */ /* 0x000ea20000000c00 */
[----:B------:R-:W-:Y:S01]  /*1470*/  BAR.SYNC.DEFER_BLOCKING 0x0 ;  /* 0x0000000000007b1d */ /* 0x000fe20000010000 */
[----:B------:R-:W-:-:S02]  /*1480*/  LEA R28, P2, R23, UR14, 0x2 ;  /* 0x0000000e171c7c11 */ /* 0x000fc4000f8410ff */
[----:B------:R-:W-:-:S04]  /*1490*/  IADD3.X R26, PT, PT, RZ, RZ, RZ, P1, !PT ;  /* 0x000000ffff1a7210 */ /* 0x000fc80000ffe4ff */
[----:B------:R-:W-:Y:S01]  /*14a0*/  LEA.HI.X R29, R23, UR15, R26, 0x2, P2 ;  /* 0x0000000f171d7c11 */ /* 0x000fe200090f141a */
[----:B------:R-:W3:Y:S05]  /*14b0*/  LDG.E R4, desc[UR10][R4.64] ;  /* 0x0000000a04047981 */ /* 0x000eea000c1e1900 */
[----:B------:R-:W4:Y:S01]  /*14c0*/  LDG.E R29, desc[UR10][R28.64] ;  /* 0x0000000a1c1d7981 */ /* 0x000f22000c1e1900 */
[----:B0-----:R-:W-:-:S04]  /*14d0*/  FFMA R26, R6, R9, R7 ;  /* 0x00000009061a7223 */ /* 0x001fc80000000007 */
[----:B-1----:R-:W-:-:S04]  /*14e0*/  FFMA R25, R25, R10, R26 ;  /* 0x0000000a19197223 */ /* 0x002fc8000000001a */
[----:B------:R-:W-:-:S04]  /*14f0*/  FFMA R11, R24, R11, R25 ;  /* 0x0000000b180b7223 */ /* 0x000fc80000000019 */
[----:B--2---:R-:W-:-:S04]  /*1500*/  FFMA R11, R12, R27, R11 ;  /* 0x0000001b0c0b7223 */ /* 0x004fc8000000000b */
[----:B------:R-:W-:-:S04]  /*1510*/  FFMA R12, R8, R13, R11 ;  /* 0x0000000d080c7223 */ /* 0x000fc8000000000b */
[----:B------:R-:W-:-:S04]  /*1520*/  FFMA R21, R21, R14, R12 ;  /* 0x0000000e15157223 */ /* 0x000fc8000000000c */
[----:B------:R-:W-:Y:S01]  /*1530*/  FFMA R15, R22, R15, R21 ;  /* 0x0000000f160f7223 */ /* 0x000fe20000000015 */
[----:B------:R-:W-:Y:S01]  /*1540*/  UIADD3 UR4, UPT, UPT, UR4, 0x20, URZ ;  /* 0x0000002004047890 */ /* 0x000fe2000fffe0ff */
[----:B---3--:R-:W-:Y:S04]  /*1550*/  STS [R19], R4 ;  /* 0x0000000413007388 */ /* 0x008fe80000000800 */
[----:B----4-:R-:W-:Y:S01]  /*1560*/  STS [R20], R29 ;  /* 0x0000001d14007388 */ /* 0x010fe20000000800 */
        /* <DEDUP_REMOVED lines=9> */
[----:B------:R-:W5:Y:S04]  /*1600*/  LDS R21, [R18+0x180] ;  /* 0x0001800012157984 */ /* 0x000f680000000800 */
[----:B------:R-:W5:Y:S01]  /*1610*/  LDS R22, [R18+0x1c0] ;  /* 0x0001c00012167984 */ /* 0x000f620000000800 */
[----:B0-----:R-:W-:-:S03]  /*1620*/  FFMA R15, R4, R23, R15 ;  /* 0x00000017040f7223 */ /* 0x001fc6000000000f */
[----:B------:R-:W-:Y:S01]  /*1630*/  LDS R23, [R18+0x200] ;  /* 0x0002000012177984 */ /* 0x000fe20000000800 */
[----:B-1----:R-:W-:-:S03]  /*1640*/  FFMA R26, R26, R5, R15 ;  /* 0x000000051a1a7223 */ /* 0x002fc6000000000f */
[----:B------:R-:W0:Y:S01]  /*1650*/  LDS.128 R12, [R17+0x20] ;  /* 0x00002000110c7984 */ /* 0x000e220000000c00 */
[----:B--2---:R-:W-:-:S03]  /*1660*/  FFMA R19, R19, R6, R26 ;  /* 0x0000000613137223 */ /* 0x004fc6000000001a */
[----:B------:R-:W1:Y:S01]  /*1670*/  LDS R26, [R18+0x240] ;  /* 0x00024000121a7984 */ /* 0x000e620000000800 */
[----:B---3--:R-:W-:-:S03]  /*1680*/  FFMA R7, R24, R7, R19 ;  /* 0x0000000718077223 */ /* 0x008fc60000000013 */
[----:B------:R-:W2:Y:S04]  /*1690*/  LDS R19, [R18+0x280] ;  /* 0x0002800012137984 */ /* 0x000ea80000000800 */
[----:B------:R-:W-:Y:S01]  /*16a0*/  LDS R24, [R18+0x3c0] ;  /* 0x0003c00012187984 */ /* 0x000fe20000000800 */
[----:B----4-:R-:W-:-:S03]  /*16b0*/  FFMA R7, R8, R25, R7 ;  /* 0x0000001908077223 */ /* 0x010fc60000000007 */
[----:B------:R-:W3:Y:S01]  /*16c0*/  LDS R8, [R18+0x2c0] ;  /* 0x0002c00012087984 */ /* 0x000ee20000000800 */
[----:B-----5:R-:W-:-:S03]  /*16d0*/  FFMA R28, R20, R9, R7 ;  /* 0x00000009141c7223 */ /* 0x020fc60000000007 */
[----:B------:R-:W-:Y:S04]  /*16e0*/  LDS R25, [R18+0x300] ;  /* 0x0003000012197984 */ /* 0x000fe80000000800 */
[----:B------:R-:W4:Y:S04]  /*16f0*/  LDS.128 R4, [R17+0x30] ;  /* 0x0000300011047984 */ /* 0x000f280000000c00 */
[----:B------:R-:W5:Y:S04]  /*1700*/  LDS R20, [R18+0x340] ;  /* 0x0003400012147984 */ /* 0x000f680000000800 */
[----:B------:R-:W5:Y:S01]  /*1710*/  LDS R9, [R18+0x380] ;  /* 0x0003800012097984 */ /* 0x000f620000000800 */
[----:B------:R-:W-:-:S04]  /*1720*/  FFMA R21, R21, R10, R28 ;  /* 0x0000000a15157223 */ /* 0x000fc8000000001c */
[----:B------:R-:W-:-:S04]  /*1730*/  FFMA R11, R22, R11, R21 ;  /* 0x0000000b160b7223 */ /* 0x000fc80000000015 */
[----:B0-----:R-:W-:-:S04]  /*1740*/  FFMA R11, R12, R23, R11 ;  /* 0x000000170c0b7223 */ /* 0x001fc8000000000b */
[----:B-1----:R-:W-:-:S04]  /*1750*/  FFMA R26, R26, R13, R11 ;  /* 0x0000000d1a1a7223 */ /* 0x002fc8000000000b */
[----:B--2---:R-:W-:-:S04]  /*1760*/  FFMA R19, R19, R14, R26 ;  /* 0x0000000e13137223 */ /* 0x004fc8000000001a */
[----:B---3--:R-:W-:-:S04]  /*1770*/  FFMA R15, R8, R15, R19 ;  /* 0x0000000f080f7223 */ /* 0x008fc80000000013 */
[----:B----4-:R-:W-:-:S04]  /*1780*/  FFMA R15, R4, R25, R15 ;  /* 0x00000019040f7223 */ /* 0x010fc8000000000f */
[----:B-----5:R-:W-:-:S04]  /*1790*/  FFMA R20, R20, R5, R15 ;  /* 0x0000000514147223 */ /* 0x020fc8000000000f */
[----:B------:R-:W-:-:S04]  /*17a0*/  FFMA R9, R9, R6, R20 ;  /* 0x0000000609097223 */ /* 0x000fc80000000014 */
[----:B------:R-:W-:Y:S01]  /*17b0*/  FFMA R21, R24, R7, R9 ;  /* 0x0000000718157223 */ /* 0x000fe20000000009 */
[----:B------:R-:W-:Y:S06]  /*17c0*/  BAR.SYNC.DEFER_BLOCKING 0x0 ;  /* 0x0000000000007b1d */ /* 0x000fec0000010000 */
.L_x_13:
[----:B------:R-:W-:Y:S05]  /*17d0*/  @P0 BRA `(.L_x_10) ;  /* 0x0000000000f40947 */ /* 0x000fea0003800000 */
[----:B------:R-:W0:Y:S01]  /*17e0*/  LDCU UR7, c[0x0][0x39c] ;  /* 0x00007380ff0777ac */ /* 0x000e220008000800 */
[----:B------:R-:W-:Y:S01]  /*17f0*/  IADD3 R5, PT, PT, R3, UR4, RZ ;  /* 0x0000000403057c10 */ /* 0x000fe2000fffe0ff */
[----:B------:R-:W-:Y:S01]  /*1800*/  IMAD R7, R0, UR5, RZ ;  /* 0x0000000500077c24 */ /* 0x000fe2000f8e02ff */
[----:B------:R-:W-:Y:S01]  /*1810*/  IADD3 R16, PT, PT, R16, UR4, RZ ;  /* 0x0000000410107c10 */ /* 0x000fe2000fffe0ff */
[----:B------:R-:W1:Y:S03]  /*1820*/  LDCU.128 UR12, c[0x0][0x380] ;  /* 0x00007000ff0c77ac */ /* 0x000e660008000c00 */
[----:B------:R-:W-:Y:S01]  /*1830*/  IADD3 R16, P2, PT, R7, R16, RZ ;  /* 0x0000001007107210 */ /* 0x000fe20007f5e0ff */
[----:B0-----:R-:W-:-:S03]  /*1840*/  IMAD R5, R5, UR7, R2 ;  /* 0x0000000705057c24 */ /* 0x001fc6000f8e0202 */
[----:B-1----:R-:W-:Y:S02]  /*1850*/  LEA R4, P0, R16, UR12, 0x2 ;  /* 0x0000000c10047c11 */ /* 0x002fe4000f8010ff */
[----:B------:R-:W-:Y:S02]  /*1860*/  IADD3 R0, P1, PT, R5, UR6, RZ ;  /* 0x0000000605007c10 */ /* 0x000fe4000ff3e0ff */
[----:B------:R-:W-:Y:S02]  /*1870*/  IADD3.X R5, PT, PT, RZ, RZ, RZ, P2, !PT ;  /* 0x000000ffff057210 */ /* 0x000fe400017fe4ff */
[----:B------:R-:W-:Y:S02]  /*1880*/  LEA R8, P2, R0, UR14, 0x2 ;  /* 0x0000000e00087c11 */ /* 0x000fe4000f8410ff */
[----:B------:R-:W-:Y:S02]  /*1890*/  IADD3.X R7, PT, PT, RZ, RZ, RZ, P1, !PT ;  /* 0x000000ffff077210 */ /* 0x000fe40000ffe4ff */
[----:B------:R-:W-:-:S02]  /*18a0*/  LEA.HI.X R5, R16, UR13, R5, 0x2, P0 ;  /* 0x0000000d10057c11 */ /* 0x000fc400080f1405 */
[----:B------:R-:W-:-:S03]  /*18b0*/  LEA.HI.X R9, R0, UR15, R7, 0x2, P2 ;  /* 0x0000000f00097c11 */ /* 0x000fc600090f1407 */
[----:B------:R-:W2:Y:S04]  /*18c0*/  LDG.E R12, desc[UR10][R4.64] ;  /* 0x0000000a040c7981 */ /* 0x000ea8000c1e1900 */
[----:B------:R-:W3:Y:S01]  /*18d0*/  LDG.E R13, desc[UR10][R8.64] ;  /* 0x0000000a080d7981 */ /* 0x000ee2000c1e1900 */
[----:B------:R-:W-:Y:S01]  /*18e0*/  UIADD3 UR4, UPT, UPT, UR9, 0x400, URZ ;  /* 0x0000040009047890 */ /* 0x000fe2000fffe0ff */
[----:B------:R-:W-:-:S03]  /*18f0*/  LEA R15, R2, R17, 0x2 ;  /* 0x00000011020f7211 */ /* 0x000fc600078e10ff */
[----:B------:R-:W-:-:S06]  /*1900*/  ULEA UR4, UR8, UR4, 0x18 ;  /* 0x0000000408047291 */ /* 0x000fcc000f8ec0ff */
[----:B------:R-:W-:-:S04]  /*1910*/  LEA R0, R2, UR4, 0x2 ;  /* 0x0000000402007c11 */ /* 0x000fc8000f8e10ff */
[----:B------:R-:W-:Y:S01]  /*1920*/  LEA R18, R3, R0, 0x6 ;  /* 0x0000000003127211 */ /* 0x000fe200078e30ff */
        /* <DEDUP_REMOVED lines=12> */
[----:B------:R-:W5:Y:S04]  /*19f0*/  LDS R18, [R0+0x1c0] ;  /* 0x0001c00000127984 */ /* 0x000f680000000800 */
[----:B------:R-:W-:Y:S01]  /*1a00*/  LDS R20, [R0+0x240] ;  /* 0x0002400000147984 */ /* 0x000fe20000000800 */
[----:B0-----:R-:W-:-:S03]  /*1a10*/  FFMA R4, R4, R14, R21 ;  /* 0x0000000e04047223 */ /* 0x001fc60000000015 */
[----:B------:R-:W-:Y:S01]  /*1a20*/  LDS R22, [R0+0x2c0] ;  /* 0x0002c00000167984 */ /* 0x000fe20000000800 */
[----:B-1----:R-:W-:-:S03]  /*1a30*/  FFMA R4, R25, R5, R4 ;  /* 0x0000000519047223 */ /* 0x002fc60000000004 */
[----:B------:R-:W-:Y:S01]  /*1a40*/  LDS R21, [R0+0x200] ;  /* 0x0002000000157984 */ /* 0x000fe20000000800 */
[----:B--2---:R-:W-:-:S03]  /*1a50*/  FFMA R27, R27, R6, R4 ;  /* 0x000000061b1b7223 */ /* 0x004fc60000000004 */
[----:B------:R-:W0:Y:S01]  /*1a60*/  LDS.128 R12, [R17+0x20] ;  /* 0x00002000110c7984 */ /* 0x000e220000000c00 */
[----:B---3--:R-:W-:-:S03]  /*1a70*/  FFMA R29, R24, R7, R27 ;  /* 0x00000007181d7223 */ /* 0x008fc6000000001b */
[----:B------:R-:W1:Y:S04]  /*1a80*/  LDS R25, [R0+0x280] ;  /* 0x0002800000197984 */ /* 0x000e680000000800 */
[----:B------:R-:W-:Y:S01]  /*1a90*/  LDS R27, [R0+0x300] ;  /* 0x00030000001b7984 */ /* 0x000fe20000000800 */
[----:B----4-:R-:W-:-:S03]  /*1aa0*/  FFMA R29, R8, R19, R29 ;  /* 0x00000013081d7223 */ /* 0x010fc6000000001d */
[----:B------:R-:W2:Y:S01]  /*1ab0*/  LDS.128 R4, [R17+0x30] ;  /* 0x0000300011047984 */ /* 0x000ea20000000c00 */
[----:B-----5:R-:W-:-:S03]  /*1ac0*/  FFMA R16, R16, R9, R29 ;  /* 0x0000000910107223 */ /* 0x020fc6000000001d */
[----:B------:R-:W3:Y:S01]  /*1ad0*/  LDS R24, [R0+0x340] ;  /* 0x0003400000187984 */ /* 0x000ee20000000800 */
[----:B------:R-:W-:-:S03]  /*1ae0*/  FFMA R23, R23, R10, R16 ;  /* 0x0000000a17177223 */ /* 0x000fc60000000010 */
[----:B------:R-:W4:Y:S01]  /*1af0*/  LDS R19, [R0+0x380] ;  /* 0x0003800000137984 */ /* 0x000f220000000800 */
[----:B------:R-:W-:-:S03]  /*1b00*/  FFMA R11, R18, R11, R23 ;  /* 0x0000000b120b7223 */ /* 0x000fc60000000017 */
[----:B------:R-:W5:Y:S01]  /*1b10*/  LDS R8, [R0+0x3c0] ;  /* 0x0003c00000087984 */ /* 0x000f620000000800 */
[----:B0-----:R-:W-:-:S04]  /*1b20*/  FFMA R11, R12, R21, R11 ;  /* 0x000000150c0b7223 */ /* 0x001fc8000000000b */
[----:B------:R-:W-:-:S04]  /*1b30*/  FFMA R20, R20, R13, R11 ;  /* 0x0000000d14147223 */ /* 0x000fc8000000000b */
[----:B-1----:R-:W-:-:S04]  /*1b40*/  FFMA R25, R25, R14, R20 ;  /* 0x0000000e19197223 */ /* 0x002fc80000000014 */
[----:B------:R-:W-:-:S04]  /*1b50*/  FFMA R15, R22, R15, R25 ;  /* 0x0000000f160f7223 */ /* 0x000fc80000000019 */
[----:B--2---:R-:W-:-:S04]  /*1b60*/  FFMA R15, R4, R27, R15 ;  /* 0x0000001b040f7223 */ /* 0x004fc8000000000f */
[----:B---3--:R-:W-:-:S04]  /*1b70*/  FFMA R24, R24, R5, R15 ;  /* 0x0000000518187223 */ /* 0x008fc8000000000f */
[----:B----4-:R-:W-:-:S04]  /*1b80*/  FFMA R19, R19, R6, R24 ;  /* 0x0000000613137223 */ /* 0x010fc80000000018 */
[----:B-----5:R-:W-:Y:S01]  /*1b90*/  FFMA R21, R8, R7, R19 ;  /* 0x0000000708157223 */ /* 0x020fe20000000013 */
[----:B------:R-:W-:Y:S06]  /*1ba0*/  BAR.SYNC.DEFER_BLOCKING 0x0 ;  /* 0x0000000000007b1d */ /* 0x000fec0000010000 */
.L_x_10:
[----:B------:R-:W0:Y:S01]  /*1bb0*/  LDC.64 R4, c[0x0][0x390] ;  /* 0x0000e400ff047b82 */ /* 0x000e220000000a00 */
[----:B------:R-:W1:Y:S01]  /*1bc0*/  LDCU UR4, c[0x0][0x39c] ;  /* 0x00007380ff0477ac */ /* 0x000e620008000800 */
[----:B------:R-:W-:Y:S02]  /*1bd0*/  IADD3 R3, PT, PT, R3, UR5, RZ ;  /* 0x0000000503037c10 */ /* 0x000fe4000fffe0ff */
[----:B------:R-:W-:-:S05]  /*1be0*/  IADD3 R2, PT, PT, R2, UR6, RZ ;  /* 0x0000000602027c10 */ /* 0x000fca000fffe0ff */
[----:B-1----:R-:W-:-:S04]  /*1bf0*/  IMAD R3, R3, UR4, R2 ;  /* 0x0000000403037c24 */ /* 0x002fc8000f8e0202 */
[----:B0-----:R-:W-:-:S05]  /*1c00*/  IMAD.WIDE R2, R3, 0x4, R4 ;  /* 0x0000000403027825 */ /* 0x001fca00078e0204 */
[----:B------:R-:W-:Y:S01]  /*1c10*/  STG.E desc[UR10][R2.64], R21 ;  /* 0x0000001502007986 */ /* 0x000fe2000c10190a */
[----:B------:R-:W-:Y:S05]  /*1c20*/  EXIT ;  /* 0x000000000000794d */ /* 0x000fea0003800000 */
.L_x_14:
        /* <DEDUP_REMOVED lines=13> */
.L_x_33:


//--------------------- .text._Z13cuda_sgemm_v1ILj16ELj256EEvPfS0_S0_iii --------------------------
	.section	.text._Z13cuda_sgemm_v1ILj16ELj256EEvPfS0_S0_iii,"ax",@progbits
	.align	128
        .global         _Z13cuda_sgemm_v1ILj16ELj256EEvPfS0_S0_iii
        .type           _Z13cuda_sgemm_v1ILj16ELj256EEvPfS0_S0_iii,@function
        .size           _Z13cuda_sgemm_v1ILj16ELj256EEvPfS0_S0_iii,(.L_x_34 - _Z13cuda_sgemm_v1ILj16ELj256EEvPfS0_S0_iii)
        .other          _Z13cuda_sgemm_v1ILj16ELj256EEvPfS0_S0_iii,@"STO_CUDA_ENTRY STV_DEFAULT"
_Z13cuda_sgemm_v1ILj16ELj256EEvPfS0_S0_iii:
.text._Z13cuda_sgemm_v1ILj16ELj256EEvPfS0_S0_iii:
[----:B------:R-:W-:Y:S01]  /*0000*/  LDC R1, c[0x0][0x37c] ;  /* 0x0000df00ff017b82 */ /* 0x000fe20000000800 */
[----:B------:R-:W0:Y:S01]  /*0010*/  S2R R5, SR_CgaCtaId ;  /* 0x0000000000057919 */ /* 0x000e220000008800 */
[----:B------:R-:W1:Y:S06]  /*0020*/  LDCU UR7, c[0x0][0x3a0] ;  /* 0x00007400ff0777ac */ /* 0x000e6c0008000800 */
[----:B------:R-:W2:Y:S01]  /*0030*/  S2UR UR5, SR_CTAID.X ;  /* 0x00000000000579c3 */ /* 0x000ea20000002500 */
[----:B------:R-:W-:Y:S01]  /*0040*/  MOV R6, 0x400 ;  /* 0x0000040000067802 */ /* 0x000fe20000000f00 */
[----:B------:R-:W3:Y:S01]  /*0050*/  S2R R2, SR_TID.X ;  /* 0x0000000000027919 */ /* 0x000ee20000002100 */
[----:B------:R-:W2:Y:S02]  /*0060*/  LDCU UR9, c[0x0][0x360] ;  /* 0x00006c00ff0977ac */ /* 0x000ea40008000800 */
[----:B------:R-:W-:Y:S01]  /*0070*/  IADD3 R4, PT, PT, R6, 0x4000, RZ ;  /* 0x0000400006047810 */ /* 0x000fe20007ffe0ff */
[----:B------:R-:W4:Y:S01]  /*0080*/  S2R R3, SR_TID.Y ;  /* 0x0000000000037919 */ /* 0x000f220000002200 */
[----:B------:R-:W5:Y:S01]  /*0090*/  LDCU UR6, c[0x0][0x364] ;  /* 0x00006c80ff0677ac */ /* 0x000f620008000800 */
[----:B------:R-:W5:Y:S01]  /*00a0*/  S2UR UR4, SR_CTAID.Y ;  /* 0x00000000000479c3 */ /* 0x000f620000002600 */
[----:B------:R-:W3:Y:S01]  /*00b0*/  LDCU.64 UR10, c[0x0][0x358] ;  /* 0x00006b00ff0a77ac */ /* 0x000ee20008000a00 */
[----:B-1----:R-:W-:-:S02]  /*00c0*/  UISETP.GE.AND UP0, UPT, UR7, 0x1, UPT ;  /* 0x000000010700788c */ /* 0x002fc4000bf06270 */
[----:B--2---:R-:W-:Y:S01]  /*00d0*/  UIMAD UR5, UR9, UR5, URZ ;  /* 0x00000005090572a4 */ /* 0x004fe2000f8e02ff */
[C---:B0-----:R-:W-:Y:S02]  /*00e0*/  LEA R6, R5.reuse, R6, 0x18 ;  /* 0x0000000605067211 */ /* 0x041fe400078ec0ff */
[----:B------:R-:W-:Y:S01]  /*00f0*/  LEA R4, R5, R4, 0x18 ;  /* 0x0000000405047211 */ /* 0x000fe200078ec0ff */
[----:B-----5:R-:W-:Y:S01]  /*0100*/  UIMAD UR6, UR6, UR4, URZ ;  /* 0x00000004060672a4 */ /* 0x020fe2000f8e02ff */
[----:B---3--:R-:W-:Y:S02]  /*0110*/  SHF.L.U32 R7, R2, 0xa, RZ ;  /* 0x0000000a02077819 */ /* 0x008fe400000006ff */
[----:B----4-:R-:W-:Y:S02]  /*0120*/  SHF.L.U32 R5, R3, 0x2, RZ ;  /* 0x0000000203057819 */ /* 0x010fe400000006ff */
[----:B------:R-:W-:Y:S02]  /*0130*/  IADD3 R19, PT, PT, R7, R6, RZ ;  /* 0x0000000607137210 */ /* 0x000fe40007ffe0ff */
[----:B------:R-:W-:Y:S01]  /*0140*/  IADD3 R17, PT, PT, R5, R4, RZ ;  /* 0x0000000405117210 */ /* 0x000fe20007ffe0ff */
[----:B------:R-:W-:Y:S06]  /*0150*/  BRA.U !UP0, `(.L_x_15) ;  /* 0x0000000108687547 */ /* 0x000fec000b800000 */
[----:B------:R-:W-:Y:S01]  /*0160*/  IMAD R16, R2, UR7, R3 ;  /* 0x0000000702107c24 */ /* 0x000fe2000f8e0203 */
[----:B------:R-:W0:Y:S01]  /*0170*/  LDCU UR16, c[0x0][0x39c] ;  /* 0x00007380ff1077ac */ /* 0x000e220008000800 */
[----:B------:R-:W1:Y:S01]  /*0180*/  LDCU.128 UR12, c[0x0][0x380] ;  /* 0x00007000ff0c77ac */ /* 0x000e620008000c00 */
[----:B------:R-:W-:Y:S01]  /*0190*/  UIMAD UR8, UR5, UR7, URZ ;  /* 0x00000007050872a4 */ /* 0x000fe2000f8e02ff */
[----:B------:R-:W-:-:S11]  /*01a0*/  UMOV UR4, URZ ;  /* 0x000000ff00047c82 */ /* 0x000fd60008000000 */
.L_x_16:
[----:B------:R-:W-:Y:S01]  /*01b0*/  VIADD R12, R2, UR4 ;  /* 0x00000004020c7c36 */ /* 0x000fe20008000000 */
[----:B------:R-:W-:-:S03]  /*01c0*/  IADD3 R0, PT, PT, R16, UR4, RZ ;  /* 0x0000000410007c10 */ /* 0x000fc6000fffe0ff */
[----:B0-2---:R-:W-:Y:S01]  /*01d0*/  IMAD R8, R12, UR16, R3 ;  /* 0x000000100c087c24 */ /* 0x005fe2000f8e0203 */
[----:B------:R-:W-:-:S04]  /*01e0*/  IADD3 R11, P1, PT, R0, UR8, RZ ;  /* 0x00000008000b7c10 */ /* 0x000fc8000ff3e0ff */
[----:B------:R-:W-:Y:S02]  /*01f0*/  IADD3 R0, P0, PT, R8, UR6, RZ ;  /* 0x0000000608007c10 */ /* 0x000fe4000ff1e0ff */
[----:B------:R-:W-:Y:S02]  /*0200*/  IADD3.X R14, PT, PT, RZ, RZ, RZ, P1, !PT ;  /* 0x000000ffff0e7210 */ /* 0x000fe40000ffe4ff */
[C---:B-1----:R-:W-:Y:S02]  /*0210*/  LEA R10, P1, R11.reuse, UR12, 0x2 ;  /* 0x0000000c0b0a7c11 */ /* 0x042fe4000f8210ff */
[----:B------:R-:W-:Y:S02]  /*0220*/  IADD3.X R9, PT, PT, RZ, RZ, RZ, P0, !PT ;  /* 0x000000ffff097210 */ /* 0x000fe400007fe4ff */
[----:B------:R-:W-:Y:S02]  /*0230*/  LEA R8, P0, R0, UR14, 0x2 ;  /* 0x0000000e00087c11 */ /* 0x000fe4000f8010ff */
[----:B------:R-:W-:-:S02]  /*0240*/  LEA.HI.X R11, R11, UR13, R14, 0x2, P1 ;  /* 0x0000000d0b0b7c11 */ /* 0x000fc400088f140e */
[----:B------:R-:W-:-:S03]  /*0250*/  LEA.HI.X R9, R0, UR15, R9, 0x2, P0 ;  /* 0x0000000f00097c11 */ /* 0x000fc600080f1409 */
[----:B------:R-:W2:Y:S04]  /*0260*/  LDG.E R10, desc[UR10][R10.64] ;  /* 0x0000000a0a0a7981 */ /* 0x000ea8000c1e1900 */
[----:B------:R-:W3:Y:S01]  /*0270*/  LDG.E R8, desc[UR10][R8.64] ;  /* 0x0000000a08087981 */ /* 0x000ee2000c1e1900 */
[----:B------:R-:W-:Y:S01]  /*0280*/  IADD3 R0, PT, PT, R3, UR4, RZ ;  /* 0x0000000403007c10 */ /* 0x000fe2000fffe0ff */
[----:B------:R-:W-:Y:S01]  /*0290*/  UIADD3 UR4, UPT, UPT, UR9, UR4, URZ ;  /* 0x0000000409047290 */ /* 0x000fe2000fffe0ff */
[----:B------:R-:W-:-:S03]  /*02a0*/  LEA R15, R12, R17, 0x6 ;  /* 0x000000110c0f7211 */ /* 0x000fc600078e30ff */
[----:B------:R-:W-:Y:S01]  /*02b0*/  IMAD R13, R0, 0x4, R19 ;  /* 0x00000004000d7824 */ /* 0x000fe200078e0213 */
[----:B------:R-:W-:-:S04]  /*02c0*/  UISETP.GE.AND UP1, UPT, UR4, UR7, UPT ;  /* 0x000000070400728c */ /* 0x000fc8000bf26270 */
[----:B--2---:R2:W-:Y:S04]  /*02d0*/  STS [R13], R10 ;  /* 0x0000000a0d007388 */ /* 0x0045e80000000800 */
[----:B---3--:R2:W-:Y:S01]  /*02e0*/  STS [R15], R8 ;  /* 0x000000080f007388 */ /* 0x0085e20000000800 */
[----:B------:R-:W-:Y:S05]  /*02f0*/  BRA.U !UP1, `(.L_x_16) ;  /* 0xfffffffd09ac7547 */ /* 0x000fea000b83ffff */
.L_x_15:
[----:B------:R-:W-:Y:S01]  /*0300*/  BAR.SYNC.DEFER_BLOCKING 0x0 ;  /* 0x0000000000007b1d */ /* 0x000fe20000010000 */
[----:B------:R-:W-:-:S05]  /*0310*/  HFMA2 R21, -RZ, RZ, 0, 0 ;  /* 0x00000000ff157431 */ /* 0x000fca00000001ff */
[----:B------:R-:W-:Y:S05]  /*0320*/  BRA.U !UP0, `(.L_x_17) ;  /* 0x0000000508b87547 */ /* 0x000fea000b800000 */
[----:B------:R-:W-:Y:S01]  /*0330*/  UISETP.GE.U32.AND UP1, UPT, UR7, 0x10, UPT ;  /* 0x000000100700788c */ /* 0x000fe2000bf26070 */
[----:B------:R-:W-:Y:S01]  /*0340*/  MOV R21, RZ ;  /* 0x000000ff00157202 */ /* 0x000fe20000000f00 */
[----:B------:R-:W-:Y:S01]  /*0350*/  ULOP3.LUT UR4, UR7, 0xf, URZ, 0xc0, !UPT ;  /* 0x0000000f07047892 */ /* 0x000fe2000f8ec0ff */
[----:B------:R-:W-:-:S03]  /*0360*/  MOV R0, RZ ;  /* 0x000000ff00007202 */ /* 0x000fc60000000f00 */
[----:B------:R-:W-:-:S03]  /*0370*/  UISETP.NE.AND UP0, UPT, UR4, URZ, UPT ;  /* 0x000000ff0400728c */ /* 0x000fc6000bf05270 */
[----:B------:R-:W-:Y:S08]  /*0380*/  BRA.U !UP1, `(.L_x_18) ;  /* 0x0000000109bc7547 */ /* 0x000ff0000b800000 */
[----:B------:R-:W-:Y:S01]  /*0390*/  ULOP3.LUT UR8, UR7, 0x7ffffff0, URZ, 0xc0, !UPT ;  /* 0x7ffffff007087892 */ /* 0x000fe2000f8ec0ff */
[----:B------:R-:W-:Y:S01]  /*03a0*/  IADD3 R18, PT, PT, R7, 0x20, R6 ;  /* 0x0000002007127810 */ /* 0x000fe20007ffe006 */
[----:B------:R-:W-:Y:S01]  /*03b0*/  IMAD.MOV.U32 R21, RZ, RZ, RZ ;  /* 0x000000ffff157224 */ /* 0x000fe200078e00ff */
[----:B------:R-:W-:Y:S01]  /*03c0*/  IADD3 R16, PT, PT, R5, 0x200, R4 ;  /* 0x0000020005107810 */ /* 0x000fe20007ffe004 */
[----:B------:R-:W-:Y:S02]  /*03d0*/  UIADD3 UR9, UPT, UPT, -UR8, URZ, URZ ;  /* 0x000000ff08097290 */ /* 0x000fe4000fffe1ff */
[----:B------:R-:W-:-:S10]  /*03e0*/  MOV R0, UR8 ;  /* 0x0000000800007c02 */ /* 0x000fd40008000f00 */
.L_x_19:
[----:B------:R-:W-:Y:S01]  /*03f0*/  LDS R22, [R16+-0x200] ;  /* 0xfffe000010167984 */ /* 0x000fe20000000800 */
[----:B------:R-:W-:-:S03]  /*0400*/  UIADD3 UR9, UPT, UPT, UR9, 0x10, URZ ;  /* 0x0000001009097890 */ /* 0x000fc6000fffe0ff */
[----:B--2---:R-:W0:Y:S01]  /*0410*/  LDS.128 R12, [R18+-0x20] ;  /* 0xffffe000120c7984 */ /* 0x004e220000000c00 */
[----:B------:R-:W-:-:S03]  /*0420*/  UISETP.NE.AND UP1, UPT, UR9, URZ, UPT ;  /* 0x000000ff0900728c */ /* 0x000fc6000bf25270 */
[----:B------:R-:W1:Y:S04]  /*0430*/  LDS R29, [R16+-0x1c0] ;  /* 0xfffe4000101d7984 */ /* 0x000e680000000800 */
[----:B------:R-:W2:Y:S04]  /*0440*/  LDS R27, [R16+-0x180] ;  /* 0xfffe8000101b7984 */ /* 0x000ea80000000800 */
[----:B------:R-:W3:Y:S04]  /*0450*/  LDS R24, [R16+-0x140] ;  /* 0xfffec00010187984 */ /* 0x000ee80000000800 */
[----:B------:R-:W-:Y:S04]  /*0460*/  LDS R23, [R16+-0x100] ;  /* 0xffff000010177984 */ /* 0x000fe80000000800 */
[----:B------:R-:W4:Y:S04]  /*0470*/  LDS.128 R8, [R18+-0x10] ;  /* 0xfffff00012087984 */ /* 0x000f280000000c00 */
[----:B------:R-:W5:Y:S04]  /*0480*/  LDS R20, [R16+-0xc0] ;  /* 0xffff400010147984 */ /* 0x000f680000000800 */
[----:B------:R-:W5:Y:S01]  /*0490*/  LDS R25, [R16+-0x80] ;  /* 0xffff800010197984 */ /* 0x000f620000000800 */
[----:B0-----:R-:W-:-:S03]  /*04a0*/  FFMA R12, R12, R22, R21 ;  /* 0x000000160c0c7223 */ /* 0x001fc60000000015 */
[----:B------:R-:W0:Y:S01]  /*04b0*/  LDS R22, [R16+-0x40] ;  /* 0xffffc00010167984 */ /* 0x000e220000000800 */
[----:B-1----:R-:W-:-:S03]  /*04c0*/  FFMA R12, R29, R13, R12 ;  /* 0x0000000d1d0c7223 */ /* 0x002fc6000000000c */
[----:B------:R-:W-:Y:S01]  /*04d0*/  LDS R21, [R16] ;  /* 0x0000000010157984 */ /* 0x000fe20000000800 */
[----:B--2---:R-:W-:-:S04]  /*04e0*/  FFMA R27, R27, R14, R12 ;  /* 0x0000000e1b1b7223 */ /* 0x004fc8000000000c */
[----:B---3--:R-:W-:Y:S02]  /*04f0*/  FFMA R27, R24, R15, R27 ;  /* 0x0000000f181b7223 */ /* 0x008fe4000000001b */
[----:B------:R-:W1:Y:S04]  /*0500*/  LDS.128 R12, [R18] ;  /* 0x00000000120c7984 */ /* 0x000e680000000c00 */
[----:B------:R-:W2:Y:S01]  /*0510*/  LDS R24, [R16+0x40] ;  /* 0x0000400010187984 */ /* 0x000ea20000000800 */
[----:B----4-:R-:W-:-:S04]  /*0520*/  FFMA R23, R8, R23, R27 ;  /* 0x0000001708177223 */ /* 0x010fc8000000001b */
[----:B-----5:R-:W-:Y:S02]  /*0530*/  FFMA R20, R20, R9, R23 ;  /* 0x0000000914147223 */ /* 0x020fe40000000017 */
[----:B------:R-:W3:Y:S02]  /*0540*/  LDS R23, [R16+0x80] ;  /* 0x0000800010177984 */ /* 0x000ee40000000800 */
[----:B------:R-:W-:Y:S02]  /*0550*/  FFMA R25, R25, R10, R20 ;  /* 0x0000000a19197223 */ /* 0x000fe40000000014 */
[----:B------:R-:W4:Y:S02]  /*0560*/  LDS R20, [R16+0xc0] ;  /* 0x0000c00010147984 */ /* 0x000f240000000800 */
[----:B0-----:R-:W-:Y:S02]  /*0570*/  FFMA R27, R22, R11, R25 ;  /* 0x0000000b161b7223 */ /* 0x001fe40000000019 */
[----:B------:R-:W-:Y:S04]  /*0580*/  LDS R25, [R16+0x100] ;  /* 0x0001000010197984 */ /* 0x000fe80000000800 */
[----:B------:R0:W5:Y:S04]  /*0590*/  LDS.128 R8, [R18+0x10] ;  /* 0x0000100012087984 */ /* 0x0001680000000c00 */
[----:B------:R-:W5:Y:S01]  /*05a0*/  LDS R22, [R16+0x140] ;  /* 0x0001400010167984 */ /* 0x000f620000000800 */
[----:B-1----:R-:W-:-:S03]  /*05b0*/  FFMA R27, R12, R21, R27 ;  /* 0x000000150c1b7223 */ /* 0x002fc6000000001b */
[----:B------:R-:W1:Y:S01]  /*05c0*/  LDS R21, [R16+0x180] ;  /* 0x0001800010157984 */ /* 0x000e620000000800 */
[----:B0-----:R-:W-:Y:S01]  /*05d0*/  IADD3 R18, PT, PT, R18, 0x40, RZ ;  /* 0x0000004012127810 */ /* 0x001fe20007ffe0ff */
[----:B--2---:R-:W-:Y:S02]  /*05e0*/  FFMA R24, R24, R13, R27 ;  /* 0x0000000d18187223 */ /* 0x004fe4000000001b */
[----:B------:R0:W2:Y:S02]  /*05f0*/  LDS R12, [R16+0x1c0] ;  /* 0x0001c000100c7984 */ /* 0x0000a40000000800 */
[----:B---3--:R-:W-:Y:S01]  /*0600*/  FFMA R23, R23, R14, R24 ;  /* 0x0000000e17177223 */ /* 0x008fe20000000018 */
[----:B0-----:R-:W-:-:S03]  /*0610*/  IADD3 R16, PT, PT, R16, 0x400, RZ ;  /* 0x0000040010107810 */ /* 0x001fc60007ffe0ff */
[----:B----4-:R-:W-:-:S04]  /*0620*/  FFMA R15, R20, R15, R23 ;  /* 0x0000000f140f7223 */ /* 0x010fc80000000017 */
[----:B-----5:R-:W-:-:S04]  /*0630*/  FFMA R15, R8, R25, R15 ;  /* 0x00000019080f7223 */ /* 0x020fc8000000000f */
[----:B------:R-:W-:-:S04]  /*0640*/  FFMA R22, R22, R9, R15 ;  /* 0x0000000916167223 */ /* 0x000fc8000000000f */
[----:B-1----:R-:W-:-:S04]  /*0650*/  FFMA R21, R21, R10, R22 ;  /* 0x0000000a15157223 */ /* 0x002fc80000000016 */
[----:B--2---:R-:W-:Y:S01]  /*0660*/  FFMA R21, R12, R11, R21 ;  /* 0x0000000b0c157223 */ /* 0x004fe20000000015 */
[----:B------:R-:W-:Y:S06]  /*0670*/  BRA.U UP1, `(.L_x_19) ;  /* 0xfffffffd015c7547 */ /* 0x000fec000b83ffff */
.L_x_18:
[----:B------:R-:W-:Y:S05]  /*0680*/  BRA.U !UP0, `(.L_x_17) ;  /* 0x0000000108e07547 */ /* 0x000fea000b800000 */
[----:B------:R-:W-:Y:S02]  /*0690*/  UISETP.GE.U32.AND UP0, UPT, UR4, 0x8, UPT ;  /* 0x000000080400788c */ /* 0x000fe4000bf06070 */
[----:B------:R-:W-:-:S04]  /*06a0*/  ULOP3.LUT UR8, UR7, 0x7, URZ, 0xc0, !UPT ;  /* 0x0000000707087892 */ /* 0x000fc8000f8ec0ff */
[----:B------:R-:W-:-:S03]  /*06b0*/  UISETP.NE.AND UP1, UPT, UR8, URZ, UPT ;  /* 0x000000ff0800728c */ /* 0x000fc6000bf25270 */
[----:B------:R-:W-:Y:S08]  /*06c0*/  BRA.U !UP0, `(.L_x_20) ;  /* 0x0000000108547547 */ /* 0x000ff0000b800000 */
[C---:B------:R-:W-:Y:S02]  /*06d0*/  LEA R24, R0.reuse, R17, 0x6 ;  /* 0x0000001100187211 */ /* 0x040fe400078e30ff */
[C---:B------:R-:W-:Y:S01]  /*06e0*/  LEA R22, R0.reuse, R19, 0x2 ;  /* 0x0000001300167211 */ /* 0x040fe200078e10ff */
[----:B------:R-:W-:Y:S02]  /*06f0*/  VIADD R0, R0, 0x8 ;  /* 0x0000000800007836 */ /* 0x000fe40000000000 */
[----:B------:R-:W-:Y:S04]  /*0700*/  LDS R26, [R24] ;  /* 0x00000000181a7984 */ /* 0x000fe80000000800 */
[----:B--2---:R-:W0:Y:S04]  /*0710*/  LDS.128 R8, [R22] ;  /* 0x0000000016087984 */ /* 0x004e280000000c00 */
        /* <DEDUP_REMOVED lines=8> */
[----:B0-----:R-:W-:-:S04]  /*07a0*/  FFMA R8, R8, R26, R21 ;  /* 0x0000001a08087223 */ /* 0x001fc80000000015 */
[----:B-1----:R-:W-:-:S04]  /*07b0*/  FFMA R8, R29, R9, R8 ;  /* 0x000000091d087223 */ /* 0x002fc80000000008 */
[----:B--2---:R-:W-:-:S04]  /*07c0*/  FFMA R25, R25, R10, R8 ;  /* 0x0000000a19197223 */ /* 0x004fc80000000008 */
[----:B---3--:R-:W-:-:S04]  /*07d0*/  FFMA R11, R16, R11, R25 ;  /* 0x0000000b100b7223 */ /* 0x008fc80000000019 */
[----:B----4-:R-:W-:-:S04]  /*07e0*/  FFMA R11, R12, R23, R11 ;  /* 0x000000170c0b7223 */ /* 0x010fc8000000000b */
[----:B-----5:R-:W-:-:S04]  /*07f0*/  FFMA R18, R18, R13, R11 ;  /* 0x0000000d12127223 */ /* 0x020fc8000000000b */
[----:B------:R-:W-:-:S04]  /*0800*/  FFMA R27, R27, R14, R18 ;  /* 0x0000000e1b1b7223 */ /* 0x000fc80000000012 */
[----:B------:R-:W-:-:S07]  /*0810*/  FFMA R21, R20, R15, R27 ;  /* 0x0000000f14157223 */ /* 0x000fce000000001b */
.L_x_20:
[----:B------:R-:W-:Y:S05]  /*0820*/  BRA.U !UP1, `(.L_x_17) ;  /* 0x0000000109787547 */ /* 0x000fea000b800000 */
[----:B------:R-:W-:Y:S02]  /*0830*/  UISETP.GE.U32.AND UP0, UPT, UR8, 0x4, UPT ;  /* 0x000000040800788c */ /* 0x000fe4000bf06070 */
[----:B------:R-:W-:-:S04]  /*0840*/  ULOP3.LUT UR4, UR7, 0x3, URZ, 0xc0, !UPT ;  /* 0x0000000307047892 */ /* 0x000fc8000f8ec0ff */
[----:B------:R-:W-:-:S03]  /*0850*/  UISETP.NE.AND UP1, UPT, UR4, URZ, UPT ;  /* 0x000000ff0400728c */ /* 0x000fc6000bf25270 */
[----:B------:R-:W-:Y:S08]  /*0860*/  BRA.U !UP0, `(.L_x_21) ;  /* 0x0000000108307547 */ /* 0x000ff0000b800000 */
[C---:B--2---:R-:W-:Y:S02]  /*0870*/  LEA R8, R0.reuse, R19, 0x2 ;  /* 0x0000001300087211 */ /* 0x044fe400078e10ff */
[C---:B------:R-:W-:Y:S02]  /*0880*/  LEA R17, R0.reuse, R17, 0x6 ;  /* 0x0000001100117211 */ /* 0x040fe400078e30ff */
[----:B------:R-:W-:Y:S02]  /*0890*/  IADD3 R0, PT, PT, R0, 0x4, RZ ;  /* 0x0000000400007810 */ /* 0x000fe40007ffe0ff */
[----:B------:R-:W-:Y:S04]  /*08a0*/  LDS.128 R8, [R8] ;  /* 0x0000000008087984 */ /* 0x000fe80000000c00 */
[----:B------:R-:W0:Y:S04]  /*08b0*/  LDS R12, [R17] ;  /* 0x00000000110c7984 */ /* 0x000e280000000800 */
[----:B------:R-:W1:Y:S04]  /*08c0*/  LDS R13, [R17+0x40] ;  /* 0x00004000110d7984 */ /* 0x000e680000000800 */
[----:B------:R-:W2:Y:S04]  /*08d0*/  LDS R14, [R17+0x80] ;  /* 0x00008000110e7984 */ /* 0x000ea80000000800 */
[----:B------:R-:W3:Y:S01]  /*08e0*/  LDS R15, [R17+0xc0] ;  /* 0x0000c000110f7984 */ /* 0x000ee20000000800 */
[----:B0-----:R-:W-:-:S04]  /*08f0*/  FFMA R12, R8, R12, R21 ;  /* 0x0000000c080c7223 */ /* 0x001fc80000000015 */
[----:B-1----:R-:W-:-:S04]  /*0900*/  FFMA R9, R13, R9, R12 ;  /* 0x000000090d097223 */ /* 0x002fc8000000000c */
[----:B--2---:R-:W-:-:S04]  /*0910*/  FFMA R10, R14, R10, R9 ;  /* 0x0000000a0e0a7223 */ /* 0x004fc80000000009 */
[----:B---3--:R-:W-:-:S07]  /*0920*/  FFMA R21, R15, R11, R10 ;  /* 0x0000000b0f157223 */ /* 0x008fce000000000a */
.L_x_21:
[----:B------:R-:W-:Y:S05]  /*0930*/  BRA.U !UP1, `(.L_x_17) ;  /* 0x0000000109347547 */ /* 0x000fea000b800000 */
[C---:B------:R-:W-:Y:S01]  /*0940*/  LEA R5, R0.reuse, R5, 0x6 ;  /* 0x0000000500057211 */ /* 0x040fe200078e30ff */
[----:B------:R-:W-:Y:S01]  /*0950*/  UIADD3 UR4, UPT, UPT, -UR4, URZ, URZ ;  /* 0x000000ff04047290 */ /* 0x000fe2000fffe1ff */
[----:B------:R-:W-:-:S03]  /*0960*/  LEA R7, R0, R7, 0x2 ;  /* 0x0000000700077211 */ /* 0x000fc600078e10ff */
[----:B------:R-:W-:Y:S01]  /*0970*/  IMAD.IADD R4, R4, 0x1, R5 ;  /* 0x0000000104047824 */ /* 0x000fe200078e0205 */
[----:B------:R-:W-:-:S07]  /*0980*/  IADD3 R6, PT, PT, R6, R7, RZ ;  /* 0x0000000706067210 */ /* 0x000fce0007ffe0ff */
.L_x_22:
[----:B------:R0:W-:Y:S01]  /*0990*/  LDS R0, [R6] ;  /* 0x0000000006007984 */ /* 0x0001e20000000800 */
[----:B------:R-:W-:-:S03]  /*09a0*/  UIADD3 UR4, UPT, UPT, UR4, 0x1, URZ ;  /* 0x0000000104047890 */ /* 0x000fc6000fffe0ff */
[----:B------:R1:W3:Y:S01]  /*09b0*/  LDS R5, [R4] ;  /* 0x0000000004057984 */ /* 0x0002e20000000800 */
[----:B------:R-:W-:Y:S01]  /*09c0*/  UISETP.NE.AND UP0, UPT, UR4, URZ, UPT ;  /* 0x000000ff0400728c */ /* 0x000fe2000bf05270 */
[----:B0-----:R-:W-:Y:S02]  /*09d0*/  IADD3 R6, PT, PT, R6, 0x4, RZ ;  /* 0x0000000406067810 */ /* 0x001fe40007ffe0ff */
[----:B-1----:R-:W-:Y:S01]  /*09e0*/  IADD3 R4, PT, PT, R4, 0x40, RZ ;  /* 0x0000004004047810 */ /* 0x002fe20007ffe0ff */
[----:B---3--:R-:W-:-:S05]  /*09f0*/  FFMA R21, R0, R5, R21 ;  /* 0x0000000500157223 */ /* 0x008fca0000000015 */
[----:B------:R-:W-:Y:S05]  /*0a00*/  BRA.U UP0, `(.L_x_22) ;  /* 0xfffffffd00e07547 */ /* 0x000fea000b83ffff */
.L_x_17:
        /* <DEDUP_REMOVED lines=8> */
.L_x_23:
        /* <DEDUP_REMOVED lines=15> */
.L_x_34:


//--------------------- .text._Z13cuda_sgemm_v0PfS_S_iii --------------------------
	.section	.text._Z13cuda_sgemm_v0PfS_S_iii,"ax",@progbits
	.align	128
        .global         _Z13cuda_sgemm_v0PfS_S_iii
        .type           _Z13cuda_sgemm_v0PfS_S_iii,@function
        .size           _Z13cuda_sgemm_v0PfS_S_iii,(.L_x_35 - _Z13cuda_sgemm_v0PfS_S_iii)
        .other          _Z13cuda_sgemm_v0PfS_S_iii,@"STO_CUDA_ENTRY STV_DEFAULT"
_Z13cuda_sgemm_v0PfS_S_iii:
.text._Z13cuda_sgemm_v0PfS_S_iii:
[----:B------:R-:W-:Y:S08]  /*0000*/  LDC R1, c[0x0][0x37c] ;  /* 0x0000df00ff017b82 */ /* 0x000ff00000000800 */
[----:B------:R-:W0:Y:S01]  /*0010*/  LDC R0, c[0x0][0x3a0] ;  /* 0x0000e800ff007b82 */ /* 0x000e220000000800 */
[----:B------:R-:W1:Y:S01]  /*0020*/  LDCU UR5, c[0x0][0x360] ;  /* 0x00006c00ff0577ac */ /* 0x000e620008000800 */
[----:B------:R-:W-:Y:S01]  /*0030*/  IMAD.MOV.U32 R27, RZ, RZ, RZ ;  /* 0x000000ffff1b7224 */ /* 0x000fe200078e00ff */
[----:B------:R-:W2:Y:S05]  /*0040*/  LDCU UR7, c[0x0][0x364] ;  /* 0x00006c80ff0777ac */ /* 0x000eaa0008000800 */
[----:B------:R-:W1:Y:S01]  /*0050*/  S2UR UR4, SR_CTAID.X ;  /* 0x00000000000479c3 */ /* 0x000e620000002500 */
[----:B------:R-:W3:Y:S07]  /*0060*/  LDCU.64 UR8, c[0x0][0x358] ;  /* 0x00006b00ff0877ac */ /* 0x000eee0008000a00 */
[----:B------:R-:W2:Y:S01]  /*0070*/  S2UR UR6, SR_CTAID.Y ;  /* 0x00000000000679c3 */ /* 0x000ea20000002600 */
[----:B0-----:R-:W-:Y:S01]  /*0080*/  ISETP.GE.AND P0, PT, R0, 0x1, PT ;  /* 0x000000010000780c */ /* 0x001fe20003f06270 */
[----:B-1----:R-:W-:-:S02]  /*0090*/  UIMAD UR4, UR4, UR5, URZ ;  /* 0x00000005040472a4 */ /* 0x002fc4000f8e02ff */
[----:B--2---:R-:W-:-:S10]  /*00a0*/  UIMAD UR5, UR6, UR7, URZ ;  /* 0x00000007060572a4 */ /* 0x004fd4000f8e02ff */
[----:B---3--:R-:W-:Y:S05]  /*00b0*/  @!P0 BRA `(.L_x_24) ;  /* 0x0000000c00c08947 */ /* 0x008fea0003800000 */
[----:B------:R-:W0:Y:S01]  /*00c0*/  S2R R3, SR_TID.X ;  /* 0x0000000000037919 */ /* 0x000e220000002100 */
[C---:B------:R-:W-:Y:S01]  /*00d0*/  ISETP.GE.U32.AND P0, PT, R0.reuse, 0x8, PT ;  /* 0x000000080000780c */ /* 0x040fe20003f06070 */
[----:B------:R-:W-:Y:S01]  /*00e0*/  IMAD R5, R0, UR4, RZ ;  /* 0x0000000400057c24 */ /* 0x000fe2000f8e02ff */
[----:B------:R-:W1:Y:S01]  /*00f0*/  S2R R4, SR_TID.Y ;  /* 0x0000000000047919 */ /* 0x000e620000002200 */
[----:B------:R-:W-:Y:S02]  /*0100*/  IMAD.MOV.U32 R27, RZ, RZ, RZ ;  /* 0x000000ffff1b7224 */ /* 0x000fe400078e00ff */
[----:B------:R-:W-:-:S08]  /*0110*/  IMAD.MOV.U32 R7, RZ, RZ, RZ ;  /* 0x000000ffff077224 */ /* 0x000fd000078e00ff */
[----:B------:R-:W-:Y:S05]  /*0120*/  @!P0 BRA `(.L_x_25) ;  /* 0x0000000400e48947 */ /* 0x000fea0003800000 */
[----:B------:R-:W2:Y:S01]  /*0130*/  LDC R9, c[0x0][0x39c] ;  /* 0x0000e700ff097b82 */ /* 0x000ea20000000800 */
[----:B------:R-:W-:Y:S01]  /*0140*/  LOP3.LUT R7, R0, 0x7ffffff8, RZ, 0xc0, !PT ;  /* 0x7ffffff800077812 */ /* 0x000fe200078ec0ff */
[----:B0-----:R-:W-:Y:S01]  /*0150*/  IMAD R8, R3, R0, 0x3 ;  /* 0x0000000303087424 */ /* 0x001fe200078e0200 */
[----:B------:R-:W0:Y:S01]  /*0160*/  LDCU.128 UR12, c[0x0][0x380] ;  /* 0x00007000ff0c77ac */ /* 0x000e220008000c00 */
[----:B------:R-:W-:Y:S02]  /*0170*/  IMAD.MOV.U32 R27, RZ, RZ, RZ ;  /* 0x000000ffff1b7224 */ /* 0x000fe400078e00ff */
[----:B-1----:R-:W-:Y:S02]  /*0180*/  IMAD.MOV.U32 R6, RZ, RZ, R4 ;  /* 0x000000ffff067224 */ /* 0x002fe400078e0004 */
[----:B------:R-:W-:Y:S02]  /*0190*/  IMAD.MOV R11, RZ, RZ, -R7 ;  /* 0x000000ffff0b7224 */ /* 0x000fe400078e0a07 */
[----:B--2---:R-:W-:-:S02]  /*01a0*/  IMAD.IADD R10, R4, 0x1, R9 ;  /* 0x00000001040a7824 */ /* 0x004fc400078e0209 */
[C-C-:B------:R-:W-:Y:S02]  /*01b0*/  IMAD R2, R9.reuse, 0x2, R4.reuse ;  /* 0x0000000209027824 */ /* 0x140fe400078e0204 */
[C-C-:B------:R-:W-:Y:S02]  /*01c0*/  IMAD R12, R9.reuse, 0x3, R4.reuse ;  /* 0x00000003090c7824 */ /* 0x140fe400078e0204 */
[C-C-:B------:R-:W-:Y:S02]  /*01d0*/  IMAD R22, R9.reuse, 0x4, R4.reuse ;  /* 0x0000000409167824 */ /* 0x140fe400078e0204 */
[C-C-:B------:R-:W-:Y:S02]  /*01e0*/  IMAD R24, R9.reuse, 0x5, R4.reuse ;  /* 0x0000000509187824 */ /* 0x140fe400078e0204 */
[C-C-:B------:R-:W-:Y:S02]  /*01f0*/  IMAD R26, R9.reuse, 0x6, R4.reuse ;  /* 0x00000006091a7824 */ /* 0x140fe400078e0204 */
[----:B0-----:R-:W-:-:S07]  /*0200*/  IMAD R28, R9, 0x7, R4 ;  /* 0x00000007091c7824 */ /* 0x001fce00078e0204 */
.L_x_26:
[----:B------:R-:W-:Y:S01]  /*0210*/  VIADD R14, R8, 0xfffffffd ;  /* 0xfffffffd080e7836 */ /* 0x000fe20000000000 */
[----:B------:R-:W-:-:S04]  /*0220*/  IADD3 R13, P1, PT, R6, UR5, RZ ;  /* 0x00000005060d7c10 */ /* 0x000fc8000ff3e0ff */
[----:B------:R-:W-:Y:S01]  /*0230*/  IADD3 R15, P0, PT, R5, R14, RZ ;  /* 0x0000000e050f7210 */ /* 0x000fe20007f1e0ff */
[----:B------:R-:W-:Y:S01]  /*0240*/  IMAD.X R14, RZ, RZ, RZ, P1 ;  /* 0x000000ffff0e7224 */ /* 0x000fe200008e06ff */
[----:B------:R-:W-:-:S03]  /*0250*/  LEA R20, P1, R13, UR14, 0x2 ;  /* 0x0000000e0d147c11 */ /* 0x000fc6000f8210ff */
[----:B------:R-:W-:Y:S01]  /*0260*/  IMAD.X R16, RZ, RZ, RZ, P0 ;  /* 0x000000ffff107224 */ /* 0x000fe200000e06ff */
[----:B------:R-:W-:Y:S02]  /*0270*/  LEA R18, P0, R15, UR12, 0x2 ;  /* 0x0000000c0f127c11 */ /* 0x000fe4000f8010ff */
[----:B------:R-:W-:Y:S01]  /*0280*/  LEA.HI.X R21, R13, UR15, R14, 0x2, P1 ;  /* 0x0000000f0d157c11 */ /* 0x000fe200088f140e */
[----:B------:R-:W-:Y:S01]  /*0290*/  VIADD R14, R8, 0xfffffffe ;  /* 0xfffffffe080e7836 */ /* 0x000fe20000000000 */
[----:B------:R-:W-:Y:S02]  /*02a0*/  LEA.HI.X R19, R15, UR13, R16, 0x2, P0 ;  /* 0x0000000d0f137c11 */ /* 0x000fe400080f1410 */
[----:B------:R-:W-:Y:S01]  /*02b0*/  IADD3 R13, P1, PT, R10, UR5, RZ ;  /* 0x000000050a0d7c10 */ /* 0x000fe2000ff3e0ff */
[----:B------:R-:W2:Y:S01]  /*02c0*/  LDG.E R23, desc[UR8][R20.64] ;  /* 0x0000000814177981 */ /* 0x000ea2000c1e1900 */
[----:B------:R-:W-:-:S03]  /*02d0*/  IADD3 R17, P0, PT, R5, R14, RZ ;  /* 0x0000000e05117210 */ /* 0x000fc60007f1e0ff */
[----:B------:R0:W2:Y:S01]  /*02e0*/  LDG.E R29, desc[UR8][R18.64] ;  /* 0x00000008121d7981 */ /* 0x0000a2000c1e1900 */
[----:B------:R-:W-:Y:S01]  /*02f0*/  IMAD.X R15, RZ, RZ, RZ, P1 ;  /* 0x000000ffff0f7224 */ /* 0x000fe200008e06ff */
[----:B------:R-:W-:Y:S01]  /*0300*/  LEA R14, P1, R13, UR14, 0x2 ;  /* 0x0000000e0d0e7c11 */ /* 0x000fe2000f8210ff */
[----:B------:R-:W-:Y:S01]  /*0310*/  IMAD.X R25, RZ, RZ, RZ, P0 ;  /* 0x000000ffff197224 */ /* 0x000fe200000e06ff */
[----:B------:R-:W-:Y:S02]  /*0320*/  LEA R16, P0, R17, UR12, 0x2 ;  /* 0x0000000c11107c11 */ /* 0x000fe4000f8010ff */
[----:B------:R-:W-:Y:S02]  /*0330*/  LEA.HI.X R15, R13, UR15, R15, 0x2, P1 ;  /* 0x0000000f0d0f7c11 */ /* 0x000fe400088f140f */
[----:B------:R-:W-:-:S03]  /*0340*/  LEA.HI.X R17, R17, UR13, R25, 0x2, P0 ;  /* 0x0000000d11117c11 */ /* 0x000fc600080f1419 */
[----:B------:R1:W3:Y:S04]  /*0350*/  LDG.E R13, desc[UR8][R14.64] ;  /* 0x000000080e0d7981 */ /* 0x0002e8000c1e1900 */
[----:B------:R4:W3:Y:S01]  /*0360*/  LDG.E R25, desc[UR8][R16.64] ;  /* 0x0000000810197981 */ /* 0x0008e2000c1e1900 */
[----:B0-----:R-:W-:Y:S01]  /*0370*/  VIADD R18, R8, 0xffffffff ;  /* 0xffffffff08127836 */ /* 0x001fe20000000000 */
[----:B------:R-:W-:-:S04]  /*0380*/  IADD3 R21, P1, PT, R2, UR5, RZ ;  /* 0x0000000502157c10 */ /* 0x000fc8000ff3e0ff */
[----:B------:R-:W-:Y:S01]  /*0390*/  IADD3 R19, P0, PT, R5, R18, RZ ;  /* 0x0000001205137210 */ /* 0x000fe20007f1e0ff */
[----:B-1----:R-:W-:-:S04]  /*03a0*/  IMAD.X R14, RZ, RZ, RZ, P1 ;  /* 0x000000ffff0e7224 */ /* 0x002fc800008e06ff */
[----:B------:R-:W-:Y:S01]  /*03b0*/  IMAD.X R20, RZ, RZ, RZ, P0 ;  /* 0x000000ffff147224 */ /* 0x000fe200000e06ff */
[----:B------:R-:W-:-:S04]  /*03c0*/  LEA R18, P0, R19, UR12, 0x2 ;  /* 0x0000000c13127c11 */ /* 0x000fc8000f8010ff */
[----:B------:R-:W-:Y:S02]  /*03d0*/  LEA.HI.X R19, R19, UR13, R20, 0x2, P0 ;  /* 0x0000000d13137c11 */ /* 0x000fe400080f1414 */
[----:B------:R-:W-:-:S04]  /*03e0*/  LEA R20, P0, R21, UR14, 0x2 ;  /* 0x0000000e15147c11 */ /* 0x000fc8000f8010ff */
[----:B------:R-:W-:Y:S02]  /*03f0*/  LEA.HI.X R21, R21, UR15, R14, 0x2, P0 ;  /* 0x0000000f15157c11 */ /* 0x000fe400080f140e */
[----:B------:R-:W-:-:S03]  /*0400*/  IADD3 R15, P0, PT, R5, R8, RZ ;  /* 0x00000008050f7210 */ /* 0x000fc60007f1e0ff */
[----:B------:R-:W5:Y:S01]  /*0410*/  LDG.E R20, desc[UR8][R20.64] ;  /* 0x0000000814147981 */ /* 0x000f62000c1e1900 */
[----:B----4-:R-:W-:Y:S01]  /*0420*/  IADD3 R17, P1, PT, R12, UR5, RZ ;  /* 0x000000050c117c10 */ /* 0x010fe2000ff3e0ff */
[----:B------:R-:W-:Y:S01]  /*0430*/  IMAD.X R16, RZ, RZ, RZ, P0 ;  /* 0x000000ffff107224 */ /* 0x000fe200000e06ff */
[C---:B------:R-:W-:Y:S01]  /*0440*/  LEA R14, P0, R15.reuse, UR12, 0x2 ;  /* 0x0000000c0f0e7c11 */ /* 0x040fe2000f8010ff */
[----:B------:R0:W5:Y:S03]  /*0450*/  LDG.E R21, desc[UR8][R18.64] ;  /* 0x0000000812157981 */ /* 0x000166000c1e1900 */
[----:B------:R-:W-:Y:S02]  /*0460*/  LEA.HI.X R15, R15, UR13, R16, 0x2, P0 ;  /* 0x0000000d0f0f7c11 */ /* 0x000fe400080f1410 */
[----:B------:R-:W-:Y:S01]  /*0470*/  LEA R16, P0, R17, UR14, 0x2 ;  /* 0x0000000e11107c11 */ /* 0x000fe2000f8010ff */
[----:B0-----:R-:W-:-:S02]  /*0480*/  VIADD R18, R8, 0x1 ;  /* 0x0000000108127836 */ /* 0x001fc40000000000 */
[----:B--2---:R-:W-:Y:S01]  /*0490*/  FFMA R29, R29, R23, R27 ;  /* 0x000000171d1d7223 */ /* 0x004fe2000000001b */
[----:B------:R-:W-:-:S05]  /*04a0*/  IMAD.X R23, RZ, RZ, RZ, P1 ;  /* 0x000000ffff177224 */ /* 0x000fca00008e06ff */
[----:B------:R-:W-:Y:S02]  /*04b0*/  LEA.HI.X R17, R17, UR15, R23, 0x2, P0 ;  /* 0x0000000f11117c11 */ /* 0x000fe400080f1417 */
[----:B------:R-:W-:Y:S01]  /*04c0*/  IADD3 R18, P0, PT, R5, R18, RZ ;  /* 0x0000001205127210 */ /* 0x000fe20007f1e0ff */
[----:B------:R0:W2:Y:S04]  /*04d0*/  LDG.E R23, desc[UR8][R14.64] ;  /* 0x000000080e177981 */ /* 0x0000a8000c1e1900 */
[----:B------:R-:W-:Y:S01]  /*04e0*/  IMAD.X R19, RZ, RZ, RZ, P0 ;  /* 0x000000ffff137224 */ /* 0x000fe200000e06ff */
[----:B------:R1:W2:Y:S01]  /*04f0*/  LDG.E R27, desc[UR8][R16.64] ;  /* 0x00000008101b7981 */ /* 0x0002a2000c1e1900 */
[----:B---3--:R-:W-:Y:S01]  /*0500*/  FFMA R25, R25, R13, R29 ;  /* 0x0000000d19197223 */ /* 0x008fe2000000001d */
[----:B------:R-:W-:-:S02]  /*0510*/  IADD3 R13, P1, PT, R22, UR5, RZ ;  /* 0x00000005160d7c10 */ /* 0x000fc4000ff3e0ff */
[----:B0-----:R-:W-:-:S04]  /*0520*/  LEA R14, P0, R18, UR12, 0x2 ;  /* 0x0000000c120e7c11 */ /* 0x001fc8000f8010ff */
[----:B------:R-:W-:Y:S01]  /*0530*/  LEA.HI.X R15, R18, UR13, R19, 0x2, P0 ;  /* 0x0000000d120f7c11 */ /* 0x000fe200080f1413 */
[----:B------:R-:W-:Y:S01]  /*0540*/  IMAD.X R19, RZ, RZ, RZ, P1 ;  /* 0x000000ffff137224 */ /* 0x000fe200008e06ff */
[----:B------:R-:W-:-:S04]  /*0550*/  LEA R18, P0, R13, UR14, 0x2 ;  /* 0x0000000e0d127c11 */ /* 0x000fc8000f8010ff */
[----:B------:R-:W-:Y:S02]  /*0560*/  LEA.HI.X R19, R13, UR15, R19, 0x2, P0 ;  /* 0x0000000f0d137c11 */ /* 0x000fe400080f1413 */
[----:B------:R0:W3:Y:S04]  /*0570*/  LDG.E R13, desc[UR8][R14.64] ;  /* 0x000000080e0d7981 */ /* 0x0000e8000c1e1900 */
[----:B------:R4:W3:Y:S01]  /*0580*/  LDG.E R18, desc[UR8][R18.64] ;  /* 0x0000000812127981 */ /* 0x0008e2000c1e1900 */
[----:B-1----:R-:W-:-:S05]  /*0590*/  VIADD R16, R8, 0x2 ;  /* 0x0000000208107836 */ /* 0x002fca0000000000 */
[----:B------:R-:W-:Y:S02]  /*05a0*/  IADD3 R16, P0, PT, R5, R16, RZ ;  /* 0x0000001005107210 */ /* 0x000fe40007f1e0ff */
[----:B------:R-:W-:Y:S01]  /*05b0*/  IADD3 R17, P1, PT, R24, UR5, RZ ;  /* 0x0000000518117c10 */ /* 0x000fe2000ff3e0ff */
[----:B0-----:R-:W-:Y:S02]  /*05c0*/  VIADD R14, R8, 0x3 ;  /* 0x00000003080e7836 */ /* 0x001fe40000000000 */
[----:B-----5:R-:W-:Y:S01]  /*05d0*/  FFMA R29, R21, R20, R25 ;  /* 0x00000014151d7223 */ /* 0x020fe20000000019 */
[----:B------:R-:W-:Y:S01]  /*05e0*/  IMAD.X R21, RZ, RZ, RZ, P0 ;  /* 0x000000ffff157224 */ /* 0x000fe200000e06ff */
[----:B------:R-:W-:Y:S01]  /*05f0*/  LEA R20, P0, R16, UR12, 0x2 ;  /* 0x0000000c10147c11 */ /* 0x000fe2000f8010ff */
[----:B------:R-:W-:-:S03]  /*0600*/  IMAD.X R25, RZ, RZ, RZ, P1 ;  /* 0x000000ffff197224 */ /* 0x000fc600008e06ff */
[----:B------:R-:W-:Y:S02]  /*0610*/  LEA.HI.X R21, R16, UR13, R21, 0x2, P0 ;  /* 0x0000000d10157c11 */ /* 0x000fe400080f1415 */
[C---:B------:R-:W-:Y:S02]  /*0620*/  LEA R16, P0, R17.reuse, UR14, 0x2 ;  /* 0x0000000e11107c11 */ /* 0x040fe4000f8010ff */
[----:B------:R-:W-:Y:S01]  /*0630*/  IADD3 R15, P1, PT, R26, UR5, RZ ;  /* 0x000000051a0f7c10 */ /* 0x000fe2000ff3e0ff */
[----:B------:R-:W5:Y:S01]  /*0640*/  LDG.E R20, desc[UR8][R20.64] ;  /* 0x0000000814147981 */ /* 0x000f62000c1e1900 */
[----:B------:R-:W-:Y:S02]  /*0650*/  LEA.HI.X R17, R17, UR15, R25, 0x2, P0 ;  /* 0x0000000f11117c11 */ /* 0x000fe400080f1419 */
[----:B------:R-:W-:-:S03]  /*0660*/  IADD3 R14, P0, PT, R5, R14, RZ ;  /* 0x0000000e050e7210 */ /* 0x000fc60007f1e0ff */
[----:B------:R0:W5:Y:S02]  /*0670*/  LDG.E R25, desc[UR8][R16.64] ;  /* 0x0000000810197981 */ /* 0x000164000c1e1900 */
[----:B----4-:R-:W-:Y:S01]  /*0680*/  IMAD.X R19, RZ, RZ, RZ, P0 ;  /* 0x000000ffff137224 */ /* 0x010fe200000e06ff */
[----:B0-----:R-:W-:-:S04]  /*0690*/  LEA R16, P0, R14, UR12, 0x2 ;  /* 0x0000000c0e107c11 */ /* 0x001fc8000f8010ff */
[----:B------:R-:W-:Y:S01]  /*06a0*/  LEA.HI.X R17, R14, UR13, R19, 0x2, P0 ;  /* 0x0000000d0e117c11 */ /* 0x000fe200080f1413 */
[----:B------:R-:W-:Y:S01]  /*06b0*/  IMAD.X R19, RZ, RZ, RZ, P1 ;  /* 0x000000ffff137224 */ /* 0x000fe200008e06ff */
[----:B------:R-:W-:-:S03]  /*06c0*/  LEA R14, P0, R15, UR14, 0x2 ;  /* 0x0000000e0f0e7c11 */ /* 0x000fc6000f8010ff */
[----:B------:R-:W4:Y:S01]  /*06d0*/  LDG.E R16, desc[UR8][R16.64] ;  /* 0x0000000810107981 */ /* 0x000f22000c1e1900 */
[----:B------:R-:W-:Y:S01]  /*06e0*/  LEA.HI.X R15, R15, UR15, R19, 0x2, P0 ;  /* 0x0000000f0f0f7c11 */ /* 0x000fe200080f1413 */
[----:B------:R-:W-:-:S05]  /*06f0*/  VIADD R19, R8, 0x4 ;  /* 0x0000000408137836 */ /* 0x000fca0000000000 */
[----:B------:R-:W-:Y:S02]  /*0700*/  IADD3 R19, P0, PT, R5, R19, RZ ;  /* 0x0000001305137210 */ /* 0x000fe40007f1e0ff */
[----:B------:R-:W-:Y:S01]  /*0710*/  IADD3 R21, P1, PT, R28, UR5, RZ ;  /* 0x000000051c157c10 */ /* 0x000fe2000ff3e0ff */
[----:B--2---:R-:W-:Y:S02]  /*0720*/  FFMA R27, R23, R27, R29 ;  /* 0x0000001b171b7223 */ /* 0x004fe4000000001d */
[----:B------:R0:W4:Y:S02]  /*0730*/  LDG.E R23, desc[UR8][R14.64] ;  /* 0x000000080e177981 */ /* 0x000124000c1e1900 */
[----:B---3--:R-:W-:Y:S01]  /*0740*/  FFMA R13, R13, R18, R27 ;  /* 0x000000120d0d7223 */ /* 0x008fe2000000001b */
[----:B------:R-:W-:Y:S01]  /*0750*/  IMAD.X R18, RZ, RZ, RZ, P0 ;  /* 0x000000ffff127224 */ /* 0x000fe200000e06ff */
[----:B0-----:R-:W-:-:S04]  /*0760*/  LEA R14, P0, R19, UR12, 0x2 ;  /* 0x0000000c130e7c11 */ /* 0x001fc8000f8010ff */
[----:B------:R-:W-:Y:S01]  /*0770*/  LEA.HI.X R15, R19, UR13, R18, 0x2, P0 ;  /* 0x0000000d130f7c11 */ /* 0x000fe200080f1412 */
[----:B------:R-:W-:Y:S01]  /*0780*/  IMAD.X R19, RZ, RZ, RZ, P1 ;  /* 0x000000ffff137224 */ /* 0x000fe200008e06ff */
[----:B------:R-:W-:-:S03]  /*0790*/  LEA R18, P0, R21, UR14, 0x2 ;  /* 0x0000000e15127c11 */ /* 0x000fc6000f8010ff */
[----:B------:R-:W2:Y:S01]  /*07a0*/  LDG.E R14, desc[UR8][R14.64] ;  /* 0x000000080e0e7981 */ /* 0x000ea2000c1e1900 */
[----:B------:R-:W-:-:S05]  /*07b0*/  LEA.HI.X R19, R21, UR15, R19, 0x2, P0 ;  /* 0x0000000f15137c11 */ /* 0x000fca00080f1413 */
[----:B------:R-:W2:Y:S01]  /*07c0*/  LDG.E R18, desc[UR8][R18.64] ;  /* 0x0000000812127981 */ /* 0x000ea2000c1e1900 */
[----:B------:R-:W-:-:S05]  /*07d0*/  VIADD R11, R11, 0x8 ;  /* 0x000000080b0b7836 */ /* 0x000fca0000000000 */
[----:B------:R-:W-:Y:S01]  /*07e0*/  ISETP.NE.AND P0, PT, R11, RZ, PT ;  /* 0x000000ff0b00720c */ /* 0x000fe20003f05270 */
[C---:B------:R-:W-:Y:S02]  /*07f0*/  IMAD R10, R9.reuse, 0x8, R10 ;  /* 0x00000008090a7824 */ /* 0x040fe400078e020a */
[C---:B------:R-:W-:Y:S02]  /*0800*/  IMAD R2, R9.reuse, 0x8, R2 ;  /* 0x0000000809027824 */ /* 0x040fe400078e0202 */
[----:B-----5:R-:W-:Y:S01]  /*0810*/  FFMA R13, R20, R25, R13 ;  /* 0x00000019140d7223 */ /* 0x020fe2000000000d */
[C---:B------:R-:W-:Y:S02]  /*0820*/  IMAD R12, R9.reuse, 0x8, R12 ;  /* 0x00000008090c7824 */ /* 0x040fe400078e020c */
[C---:B------:R-:W-:Y:S02]  /*0830*/  IMAD R22, R9.reuse, 0x8, R22 ;  /* 0x0000000809167824 */ /* 0x040fe400078e0216 */
[----:B------:R-:W-:-:S02]  /*0840*/  IMAD R24, R9, 0x8, R24 ;  /* 0x0000000809187824 */ /* 0x000fc400078e0218 */
[C---:B------:R-:W-:Y:S02]  /*0850*/  IMAD R26, R9.reuse, 0x8, R26 ;  /* 0x00000008091a7824 */ /* 0x040fe400078e021a */
[C---:B------:R-:W-:Y:S02]  /*0860*/  IMAD R28, R9.reuse, 0x8, R28 ;  /* 0x00000008091c7824 */ /* 0x040fe400078e021c */
[----:B------:R-:W-:Y:S02]  /*0870*/  IMAD R6, R9, 0x8, R6 ;  /* 0x0000000809067824 */ /* 0x000fe400078e0206 */
[----:B------:R-:W-:Y:S02]  /*0880*/  VIADD R8, R8, 0x8 ;  /* 0x0000000808087836 */ /* 0x000fe40000000000 */
[----:B----4-:R-:W-:-:S04]  /*0890*/  FFMA R13, R16, R23, R13 ;  /* 0x00000017100d7223 */ /* 0x010fc8000000000d */
[----:B--2---:R-:W-:Y:S01]  /*08a0*/  FFMA R27, R14, R18, R13 ;  /* 0x000000120e1b7223 */ /* 0x004fe2000000000d */
[----:B------:R-:W-:Y:S06]  /*08b0*/  @P0 BRA `(.L_x_26) ;  /* 0xfffffff800540947 */ /* 0x000fec000383ffff */
.L_x_25:
[----:B------:R-:W-:-:S04]  /*08c0*/  LOP3.LUT R2, R0, 0x7, RZ, 0xc0, !PT ;  /* 0x0000000700027812 */ /* 0x000fc800078ec0ff */
[----:B------:R-:W-:-:S13]  /*08d0*/  ISETP.NE.AND P0, PT, R2, RZ, PT ;  /* 0x000000ff0200720c */ /* 0x000fda0003f05270 */
[----:B------:R-:W-:Y:S05]  /*08e0*/  @!P0 BRA `(.L_x_24) ;  /* 0x0000000400b48947 */ /* 0x000fea0003800000 */
[----:B------:R-:W-:Y:S02]  /*08f0*/  ISETP.GE.U32.AND P1, PT, R2, 0x4, PT ;  /* 0x000000040200780c */ /* 0x000fe40003f26070 */
[----:B------:R-:W-:-:S04]  /*0900*/  LOP3.LUT R24, R0, 0x3, RZ, 0xc0, !PT ;  /* 0x0000000300187812 */ /* 0x000fc800078ec0ff */
[----:B------:R-:W-:-:S07]  /*0910*/  ISETP.NE.AND P0, PT, R24, RZ, PT ;  /* 0x000000ff1800720c */ /* 0x000fce0003f05270 */
[----:B------:R-:W-:Y:S06]  /*0920*/  @!P1 BRA `(.L_x_27) ;  /* 0x0000000000dc9947 */ /* 0x000fec0003800000 */
[----:B------:R-:W1:Y:S01]  /*0930*/  LDCU UR6, c[0x0][0x39c] ;  /* 0x00007380ff0677ac */ /* 0x000e620008000800 */
[----:B0-----:R-:W-:Y:S01]  /*0940*/  IMAD R2, R3, R0, R7 ;  /* 0x0000000003027224 */ /* 0x001fe200078e0207 */
[----:B------:R-:W0:Y:S03]  /*0950*/  LDCU.128 UR12, c[0x0][0x380] ;  /* 0x00007000ff0c77ac */ /* 0x000e260008000c00 */
[----:B------:R-:W-:Y:S01]  /*0960*/  VIADD R10, R2, 0x2 ;  /* 0x00000002020a7836 */ /* 0x000fe20000000000 */
[----:B------:R-:W-:-:S05]  /*0970*/  IADD3 R8, P1, PT, R5, R2, RZ ;  /* 0x0000000205087210 */ /* 0x000fca0007f3e0ff */
[----:B------:R-:W-:Y:S02]  /*0980*/  IMAD.X R11, RZ, RZ, RZ, P1 ;  /* 0x000000ffff0b7224 */ /* 0x000fe400008e06ff */
[----:B-1----:R-:W-:Y:S01]  /*0990*/  IMAD R6, R7, UR6, R4 ;  /* 0x0000000607067c24 */ /* 0x002fe2000f8e0204 */
[----:B0-----:R-:W-:-:S04]  /*09a0*/  LEA R20, P1, R8, UR12, 0x2 ;  /* 0x0000000c08147c11 */ /* 0x001fc8000f8210ff */
[C---:B------:R-:W-:Y:S01]  /*09b0*/  IADD3 R9, P2, PT, R6.reuse, UR5, RZ ;  /* 0x0000000506097c10 */ /* 0x040fe2000ff5e0ff */
[----:B------:R-:W-:Y:S01]  /*09c0*/  VIADD R6, R6, UR6 ;  /* 0x0000000606067c36 */ /* 0x000fe20008000000 */
[----:B------:R-:W-:Y:S01]  /*09d0*/  LEA.HI.X R21, R8, UR13, R11, 0x2, P1 ;  /* 0x0000000d08157c11 */ /* 0x000fe200088f140b */
[C---:B------:R-:W-:Y:S01]  /*09e0*/  VIADD R8, R2.reuse, 0x1 ;  /* 0x0000000102087836 */ /* 0x040fe20000000000 */
[----:B------:R-:W-:Y:S01]  /*09f0*/  LEA R18, P1, R9, UR14, 0x2 ;  /* 0x0000000e09127c11 */ /* 0x000fe2000f8210ff */
[----:B------:R-:W-:Y:S01]  /*0a00*/  VIADD R2, R2, 0x3 ;  /* 0x0000000302027836 */ /* 0x000fe20000000000 */
[C---:B------:R-:W-:Y:S01]  /*0a10*/  IADD3 R11, P5, PT, R5.reuse, R10, RZ ;  /* 0x0000000a050b7210 */ /* 0x040fe20007fbe0ff */
[----:B------:R-:W-:Y:S01]  /*0a20*/  IMAD.X R12, RZ, RZ, RZ, P2 ;  /* 0x000000ffff0c7224 */ /* 0x000fe200010e06ff */
[C---:B------:R-:W-:Y:S01]  /*0a30*/  IADD3 R13, P4, PT, R5.reuse, R8, RZ ;  /* 0x00000008050d7210 */ /* 0x040fe20007f9e0ff */
[----:B------:R0:W2:Y:S01]  /*0a40*/  LDG.E R20, desc[UR8][R20.64] ;  /* 0x0000000814147981 */ /* 0x0000a2000c1e1900 */
[----:B------:R-:W-:Y:S01]  /*0a50*/  IADD3 R8, P6, PT, R5, R2, RZ ;  /* 0x0000000205087210 */ /* 0x000fe20007fde0ff */
[----:B------:R-:W-:Y:S01]  /*0a60*/  IMAD.X R16, RZ, RZ, RZ, P5 ;  /* 0x000000ffff107224 */ /* 0x000fe200028e06ff */
[----:B------:R-:W-:Y:S01]  /*0a70*/  LEA.HI.X R19, R9, UR15, R12, 0x2, P1 ;  /* 0x0000000f09137c11 */ /* 0x000fe200088f140c */
[----:B------:R-:W-:Y:S01]  /*0a80*/  IMAD.X R22, RZ, RZ, RZ, P4 ;  /* 0x000000ffff167224 */ /* 0x000fe200020e06ff */
[----:B------:R-:W-:Y:S01]  /*0a90*/  LEA R14, P1, R13, UR12, 0x2 ;  /* 0x0000000c0d0e7c11 */ /* 0x000fe2000f8210ff */
[----:B------:R-:W-:Y:S01]  /*0aa0*/  IMAD.X R9, RZ, RZ, RZ, P6 ;  /* 0x000000ffff097224 */ /* 0x000fe200030e06ff */
[----:B------:R-:W-:Y:S01]  /*0ab0*/  LEA R12, P2, R11, UR12, 0x2 ;  /* 0x0000000c0b0c7c11 */ /* 0x000fe2000f8410ff */
[----:B------:R-:W2:Y:S01]  /*0ac0*/  LDG.E R18, desc[UR8][R18.64] ;  /* 0x0000000812127981 */ /* 0x000ea2000c1e1900 */
[----:B------:R-:W-:-:S02]  /*0ad0*/  LEA R10, P3, R8, UR12, 0x2 ;  /* 0x0000000c080a7c11 */ /* 0x000fc4000f8610ff */
[C---:B------:R-:W-:Y:S01]  /*0ae0*/  IADD3 R2, P4, PT, R6.reuse, UR5, RZ ;  /* 0x0000000506027c10 */ /* 0x040fe2000ff9e0ff */
[----:B------:R-:W-:Y:S01]  /*0af0*/  VIADD R6, R6, UR6 ;  /* 0x0000000606067c36 */ /* 0x000fe20008000000 */
[----:B------:R-:W-:Y:S02]  /*0b00*/  LEA.HI.X R15, R13, UR13, R22, 0x2, P1 ;  /* 0x0000000d0d0f7c11 */ /* 0x000fe400088f1416 */
[----:B------:R-:W-:Y:S02]  /*0b10*/  LEA.HI.X R13, R11, UR13, R16, 0x2, P2 ;  /* 0x0000000d0b0d7c11 */ /* 0x000fe400090f1410 */
[----:B------:R-:W-:Y:S01]  /*0b20*/  LEA.HI.X R11, R8, UR13, R9, 0x2, P3 ;  /* 0x0000000d080b7c11 */ /* 0x000fe200098f1409 */
[----:B------:R-:W-:Y:S01]  /*0b30*/  IMAD.X R9, RZ, RZ, RZ, P4 ;  /* 0x000000ffff097224 */ /* 0x000fe200020e06ff */
[C---:B------:R-:W-:Y:S01]  /*0b40*/  LEA R8, P1, R2.reuse, UR14, 0x2 ;  /* 0x0000000e02087c11 */ /* 0x040fe2000f8210ff */
[----:B------:R-:W3:Y:S03]  /*0b50*/  LDG.E R14, desc[UR8][R14.64] ;  /* 0x000000080e0e7981 */ /* 0x000ee6000c1e1900 */
[----:B------:R-:W-:Y:S01]  /*0b60*/  LEA.HI.X R9, R2, UR15, R9, 0x2, P1 ;  /* 0x0000000f02097c11 */ /* 0x000fe200088f1409 */
[----:B------:R-:W4:Y:S01]  /*0b70*/  LDG.E R13, desc[UR8][R12.64] ;  /* 0x000000080c0d7981 */ /* 0x000f22000c1e1900 */
[C---:B------:R-:W-:Y:S01]  /*0b80*/  IADD3 R2, P1, PT, R6.reuse, UR5, RZ ;  /* 0x0000000506027c10 */ /* 0x040fe2000ff3e0ff */
[----:B------:R-:W-:-:S02]  /*0b90*/  VIADD R6, R6, UR6 ;  /* 0x0000000606067c36 */ /* 0x000fc40008000000 */
[----:B------:R-:W3:Y:S02]  /*0ba0*/  LDG.E R8, desc[UR8][R8.64] ;  /* 0x0000000808087981 */ /* 0x000ee4000c1e1900 */
[----:B------:R-:W-:Y:S01]  /*0bb0*/  IMAD.X R17, RZ, RZ, RZ, P1 ;  /* 0x000000ffff117224 */ /* 0x000fe200008e06ff */
[----:B------:R-:W-:Y:S01]  /*0bc0*/  IADD3 R6, P2, PT, R6, UR5, RZ ;  /* 0x0000000506067c10 */ /* 0x000fe2000ff5e0ff */
[----:B------:R-:W5:Y:S01]  /*0bd0*/  LDG.E R11, desc[UR8][R10.64] ;  /* 0x000000080a0b7981 */ /* 0x000f62000c1e1900 */
[----:B------:R-:W-:-:S03]  /*0be0*/  LEA R16, P1, R2, UR14, 0x2 ;  /* 0x0000000e02107c11 */ /* 0x000fc6000f8210ff */
[----:B0-----:R-:W-:Y:S01]  /*0bf0*/  IMAD.X R21, RZ, RZ, RZ, P2 ;  /* 0x000000ffff157224 */ /* 0x001fe200010e06ff */
[----:B------:R-:W-:Y:S02]  /*0c00*/  LEA.HI.X R17, R2, UR15, R17, 0x2, P1 ;  /* 0x0000000f02117c11 */ /* 0x000fe400088f1411 */
[----:B------:R-:W-:-:S03]  /*0c10*/  LEA R22, P1, R6, UR14, 0x2 ;  /* 0x0000000e06167c11 */ /* 0x000fc6000f8210ff */
[----:B------:R-:W4:Y:S01]  /*0c20*/  LDG.E R16, desc[UR8][R16.64] ;  /* 0x0000000810107981 */ /* 0x000f22000c1e1900 */
[----:B------:R-:W-:-:S05]  /*0c30*/  LEA.HI.X R23, R6, UR15, R21, 0x2, P1 ;  /* 0x0000000f06177c11 */ /* 0x000fca00088f1415 */
[----:B------:R-:W5:Y:S01]  /*0c40*/  LDG.E R22, desc[UR8][R22.64] ;  /* 0x0000000816167981 */ /* 0x000f62000c1e1900 */
[----:B------:R-:W-:Y:S02]  /*0c50*/  VIADD R7, R7, 0x4 ;  /* 0x0000000407077836 */ /* 0x000fe40000000000 */
[----:B--2---:R-:W-:-:S04]  /*0c60*/  FFMA R27, R20, R18, R27 ;  /* 0x00000012141b7223 */ /* 0x004fc8000000001b */
[----:B---3--:R-:W-:-:S04]  /*0c70*/  FFMA R14, R14, R8, R27 ;  /* 0x000000080e0e7223 */ /* 0x008fc8000000001b */
[----:B----4-:R-:W-:-:S04]  /*0c80*/  FFMA R14, R13, R16, R14 ;  /* 0x000000100d0e7223 */ /* 0x010fc8000000000e */
[----:B-----5:R-:W-:-:S07]  /*0c90*/  FFMA R27, R11, R22, R14 ;  /* 0x000000160b1b7223 */ /* 0x020fce000000000e */
.L_x_27:
[----:B------:R-:W-:Y:S05]  /*0ca0*/  @!P0 BRA `(.L_x_24) ;  /* 0x0000000000c48947 */ /* 0x000fea0003800000 */
[----:B------:R-:W-:Y:S02]  /*0cb0*/  ISETP.NE.AND P1, PT, R24, 0x1, PT ;  /* 0x000000011800780c */ /* 0x000fe40003f25270 */
[----:B------:R-:W-:-:S04]  /*0cc0*/  LOP3.LUT R2, R0, 0x1, RZ, 0xc0, !PT ;  /* 0x0000000100027812 */ /* 0x000fc800078ec0ff */
[----:B------:R-:W-:-:S07]  /*0cd0*/  ISETP.NE.U32.AND P0, PT, R2, 0x1, PT ;  /* 0x000000010200780c */ /* 0x000fce0003f05070 */
        /* <DEDUP_REMOVED lines=11> */
[----:B------:R-:W-:Y:S02]  /*0d90*/  LEA.HI.X R9, R6, UR13, R9, 0x2, P1 ;  /* 0x0000000d06097c11 */ /* 0x000fe400088f1409 */
[----:B------:R-:W-:Y:S01]  /*0da0*/  IADD3 R6, P3, PT, R5, R12, RZ ;  /* 0x0000000c05067210 */ /* 0x000fe20007f7e0ff */
[----:B------:R-:W-:Y:S01]  /*0db0*/  IMAD.X R11, RZ, RZ, RZ, P2 ;  /* 0x000000ffff0b7224 */ /* 0x000fe200010e06ff */
[----:B------:R-:W-:Y:S01]  /*0dc0*/  IADD3 R16, P4, PT, R10, UR5, RZ ;  /* 0x000000050a107c10 */ /* 0x000fe2000ff9e0ff */
[----:B------:R-:W2:Y:S01]  /*0dd0*/  LDG.E R8, desc[UR8][R8.64] ;  /* 0x0000000808087981 */ /* 0x000ea2000c1e1900 */
[----:B------:R-:W-:Y:S01]  /*0de0*/  LEA R12, P1, R2, UR14, 0x2 ;  /* 0x0000000e020c7c11 */ /* 0x000fe2000f8210ff */
[----:B------:R-:W-:Y:S01]  /*0df0*/  IMAD.X R15, RZ, RZ, RZ, P3 ;  /* 0x000000ffff0f7224 */ /* 0x000fe200018e06ff */
[----:B------:R-:W-:Y:S01]  /*0e00*/  LEA R10, P2, R6, UR12, 0x2 ;  /* 0x0000000c060a7c11 */ /* 0x000fe2000f8410ff */
[----:B------:R-:W-:Y:S01]  /*0e10*/  IMAD.X R17, RZ, RZ, RZ, P4 ;  /* 0x000000ffff117224 */ /* 0x000fe200020e06ff */
[----:B------:R-:W-:-:S02]  /*0e20*/  LEA.HI.X R13, R2, UR15, R11, 0x2, P1 ;  /* 0x0000000f020d7c11 */ /* 0x000fc400088f140b */
[----:B------:R-:W-:Y:S02]  /*0e30*/  LEA R14, P1, R16, UR14, 0x2 ;  /* 0x0000000e100e7c11 */ /* 0x000fe4000f8210ff */
[----:B------:R-:W-:Y:S01]  /*0e40*/  LEA.HI.X R11, R6, UR13, R15, 0x2, P2 ;  /* 0x0000000d060b7c11 */ /* 0x000fe200090f140f */
[----:B------:R-:W2:Y:S01]  /*0e50*/  LDG.E R12, desc[UR8][R12.64] ;  /* 0x000000080c0c7981 */ /* 0x000ea2000c1e1900 */
[----:B------:R-:W-:-:S03]  /*0e60*/  LEA.HI.X R15, R16, UR15, R17, 0x2, P1 ;  /* 0x0000000f100f7c11 */ /* 0x000fc600088f1411 */
[----:B------:R-:W3:Y:S04]  /*0e70*/  LDG.E R10, desc[UR8][R10.64] ;  /* 0x000000080a0a7981 */ /* 0x000ee8000c1e1900 */
[----:B------:R-:W3:Y:S01]  /*0e80*/  LDG.E R14, desc[UR8][R14.64] ;  /* 0x000000080e0e7981 */ /* 0x000ee2000c1e1900 */
[----:B------:R-:W-:Y:S02]  /*0e90*/  VIADD R7, R7, 0x2 ;  /* 0x0000000207077836 */ /* 0x000fe40000000000 */
[----:B--2---:R-:W-:-:S04]  /*0ea0*/  FFMA R27, R8, R12, R27 ;  /* 0x0000000c081b7223 */ /* 0x004fc8000000001b */
[----:B---3--:R-:W-:-:S07]  /*0eb0*/  FFMA R27, R10, R14, R27 ;  /* 0x0000000e0a1b7223 */ /* 0x008fce000000001b */
.L_x_28:
[----:B------:R-:W-:Y:S05]  /*0ec0*/  @P0 BRA `(.L_x_24) ;  /* 0x00000000003c0947 */ /* 0x000fea0003800000 */
[----:B------:R-:W1:Y:S01]  /*0ed0*/  LDCU UR6, c[0x0][0x39c] ;  /* 0x00007380ff0677ac */ /* 0x000e620008000800 */
[----:B0-----:R-:W-:Y:S01]  /*0ee0*/  IMAD R0, R3, R0, R7 ;  /* 0x0000000003007224 */ /* 0x001fe200078e0207 */
[----:B------:R-:W0:Y:S04]  /*0ef0*/  LDCU.128 UR12, c[0x0][0x380] ;  /* 0x00007000ff0c77ac */ /* 0x000e280008000c00 */
[----:B------:R-:W-:-:S05]  /*0f00*/  IADD3 R3, P0, PT, R5, R0, RZ ;  /* 0x0000000005037210 */ /* 0x000fca0007f1e0ff */
[----:B------:R-:W-:Y:S02]  /*0f10*/  IMAD.X R6, RZ, RZ, RZ, P0 ;  /* 0x000000ffff067224 */ /* 0x000fe400000e06ff */
[----:B-1----:R-:W-:Y:S01]  /*0f20*/  IMAD R4, R7, UR6, R4 ;  /* 0x0000000607047c24 */ /* 0x002fe2000f8e0204 */
[----:B0-----:R-:W-:-:S04]  /*0f30*/  LEA R2, P1, R3, UR12, 0x2 ;  /* 0x0000000c03027c11 */ /* 0x001fc8000f8210ff */
[----:B------:R-:W-:Y:S02]  /*0f40*/  IADD3 R0, P2, PT, R4, UR5, RZ ;  /* 0x0000000504007c10 */ /* 0x000fe4000ff5e0ff */
[----:B------:R-:W-:Y:S02]  /*0f50*/  LEA.HI.X R3, R3, UR13, R6, 0x2, P1 ;  /* 0x0000000d03037c11 */ /* 0x000fe400088f1406 */
[C---:B------:R-:W-:Y:S01]  /*0f60*/  LEA R4, P0, R0.reuse, UR14, 0x2 ;  /* 0x0000000e00047c11 */ /* 0x040fe2000f8010ff */
[----:B------:R-:W-:Y:S02]  /*0f70*/  IMAD.X R5, RZ, RZ, RZ, P2 ;  /* 0x000000ffff057224 */ /* 0x000fe400010e06ff */
[----:B------:R-:W2:Y:S03]  /*0f80*/  LDG.E R2, desc[UR8][R2.64] ;  /* 0x0000000802027981 */ /* 0x000ea6000c1e1900 */
[----:B------:R-:W-:-:S05]  /*0f90*/  LEA.HI.X R5, R0, UR15, R5, 0x2, P0 ;  /* 0x0000000f00057c11 */ /* 0x000fca00080f1405 */
[----:B------:R-:W2:Y:S02]  /*0fa0*/  LDG.E R4, desc[UR8][R4.64] ;  /* 0x0000000804047981 */ /* 0x000ea4000c1e1900 */
[----:B--2---:R-:W-:-:S07]  /*0fb0*/  FFMA R27, R2, R4, R27 ;  /* 0x00000004021b7223 */ /* 0x004fce000000001b */
.L_x_24:
[----:B------:R-:W2:Y:S01]  /*0fc0*/  S2R R0, SR_TID.X ;  /* 0x0000000000007919 */ /* 0x000ea20000002100 */
[----:B0-----:R-:W0:Y:S01]  /*0fd0*/  LDC.64 R2, c[0x0][0x390] ;  /* 0x0000e400ff027b82 */ /* 0x001e220000000a00 */
[----:B------:R-:W3:Y:S01]  /*0fe0*/  LDCU UR6, c[0x0][0x39c] ;  /* 0x00007380ff0677ac */ /* 0x000ee20008000800 */
[----:B------:R-:W4:Y:S01]  /*0ff0*/  S2R R5, SR_TID.Y ;  /* 0x0000000000057919 */ /* 0x000f220000002200 */
[----:B--2---:R-:W-:Y:S02]  /*1000*/  VIADD R0, R0, UR4 ;  /* 0x0000000400007c36 */ /* 0x004fe40008000000 */
[----:B----4-:R-:W-:-:S04]  /*1010*/  VIADD R5, R5, UR5 ;  /* 0x0000000505057c36 */ /* 0x010fc80008000000 */
[----:B---3--:R-:W-:-:S04]  /*1020*/  IMAD R5, R0, UR6, R5 ;  /* 0x0000000600057c24 */ /* 0x008fc8000f8e0205 */
[----:B0-----:R-:W-:-:S05]  /*1030*/  IMAD.WIDE R2, R5, 0x4, R2 ;  /* 0x0000000405027825 */ /* 0x001fca00078e0202 */
[----:B------:R-:W-:Y:S01]  /*1040*/  STG.E desc[UR8][R2.64], R27 ;  /* 0x0000001b02007986 */ /* 0x000fe2000c101908 */
[----:B------:R-:W-:Y:S05]  /*1050*/  EXIT ;  /* 0x000000000000794d */ /* 0x000fea0003800000 */
.L_x_29:
        /* <DEDUP_REMOVED lines=10> */
.L_x_35:


//--------------------- .nv.shared._Z13cuda_sgemm_v5ILj32ELj32ELj32ELj4EEvPfS0_S0_iii --------------------------
	.section	.nv.shared._Z13cuda_sgemm_v5ILj32ELj32ELj32ELj4EEvPfS0_S0_iii,"aw",@nobits
	.sectionflags	@""
	.align	4
.nv.shared._Z13cuda_sgemm_v5ILj32ELj32ELj32ELj4EEvPfS0_S0_iii:
	.zero		9216


//--------------------- .nv.shared.reserved.0     --------------------------
	.section	.nv.shared.reserved.0,"aw",@nobits
	.weak		__nv_reservedSMEM_offset_0_alias
	.size		__nv_reservedSMEM_offset_0_alias, 0, 64
	.other		__nv_reservedSMEM_offset_0_alias,@"STO_CUDA_RESERVED_SHARED STV_DEFAULT"
__nv_reservedSMEM_offset_0_alias:
	.zero		0
	.zero		64


//--------------------- .nv.shared._Z13cuda_sgemm_v4ILj32ELj32ELj32ELj4EEvPfS0_S0_iii --------------------------
	.section	.nv.shared._Z13cuda_sgemm_v4ILj32ELj32ELj32ELj4EEvPfS0_S0_iii,"aw",@nobits
	.sectionflags	@""
	.align	4
.nv.shared._Z13cuda_sgemm_v4ILj32ELj32ELj32ELj4EEvPfS0_S0_iii:
	.zero		9216


//--------------------- .nv.shared._Z13cuda_sgemm_v3ILj16ELj2EEvPfS0_S0_iii --------------------------
	.section	.nv.shared._Z13cuda_sgemm_v3ILj16ELj2EEvPfS0_S0_iii,"aw",@nobits
	.sectionflags	@""
	.align	4
.nv.shared._Z13cuda_sgemm_v3ILj16ELj2EEvPfS0_S0_iii:
	.zero		9216


//--------------------- .nv.shared._Z13cuda_sgemm_v2ILj16EEvPfS0_S0_iii --------------------------
	.section	.nv.shared._Z13cuda_sgemm_v2ILj16EEvPfS0_S0_iii,"aw",@nobits
	.sectionflags	@""
	.align	4
.nv.shared._Z13cuda_sgemm_v2ILj16EEvPfS0_S0_iii:
	.zero		3072


//--------------------- .nv.shared._Z13cuda_sgemm_v1ILj16ELj256EEvPfS0_S0_iii --------------------------
	.section	.nv.shared._Z13cuda_sgemm_v1ILj16ELj256EEvPfS0_S0_iii,"aw",@nobits
	.sectionflags	@""
	.align	4
.nv.shared._Z13cuda_sgemm_v1ILj16ELj256EEvPfS0_S0_iii:
	.zero		33792


//--------------------- .nv.constant0._Z13cuda_sgemm_v5ILj32ELj32ELj32ELj4EEvPfS0_S0_iii --------------------------
	.section	.nv.constant0._Z13cuda_sgemm_v5ILj32ELj32ELj32ELj4EEvPfS0_S0_iii,"a",@progbits
	.sectionflags	@""
	.align	4
.nv.constant0._Z13cuda_sgemm_v5ILj32ELj32ELj32ELj4EEvPfS0_S0_iii:
	.zero		932


//--------------------- .nv.constant0._Z13cuda_sgemm_v4ILj32ELj32ELj32ELj4EEvPfS0_S0_iii --------------------------
	.section	.nv.constant0._Z13cuda_sgemm_v4ILj32ELj32ELj32ELj4EEvPfS0_S0_iii,"a",@progbits
	.sectionflags	@""
	.align	4
.nv.constant0._Z13cuda_sgemm_v4ILj32ELj32ELj32ELj4EEvPfS0_S0_iii:
	.zero		932


//--------------------- .nv.constant0._Z13cuda_sgemm_v3ILj16ELj2EEvPfS0_S0_iii --------------------------
	.section	.nv.constant0._Z13cuda_sgemm_v3ILj16ELj2EEvPfS0_S0_iii,"a",@progbits
	.sectionflags	@""
	.align	4
.nv.constant0._Z13cuda_sgemm_v3ILj16ELj2EEvPfS0_S0_iii:
	.zero		932


//--------------------- .nv.constant0._Z13cuda_sgemm_v2ILj16EEvPfS0_S0_iii --------------------------
	.section	.nv.constant0._Z13cuda_sgemm_v2ILj16EEvPfS0_S0_iii,"a",@progbits
	.sectionflags	@""
	.align	4
.nv.constant0._Z13cuda_sgemm_v2ILj16EEvPfS0_S0_iii:
	.zero		932


//--------------------- .nv.constant0._Z13cuda_sgemm_v1ILj16ELj256EEvPfS0_S0_iii --------------------------
	.section	.nv.constant0._Z13cuda_sgemm_v1ILj16ELj256EEvPfS0_S0_iii,"a",@progbits
	.sectionflags	@""
	.align	4
.nv.constant0._Z13cuda_sgemm_v1ILj16ELj256EEvPfS0_S0_iii:
	.zero		932


//--------------------- .nv.constant0._Z13cuda_sgemm_v0PfS_S_iii --------------------------
	.section	.nv.constant0._Z13cuda_sgemm_v0PfS_S_iii,"a",@progbits
	.sectionflags	@""
	.align	4
.nv.constant0._Z13cuda_sgemm_v0PfS_S_iii:
	.zero		932


//--------------------- SYMBOLS --------------------------

	.type		.nv.reservedSmem.offset0,@object
	.size		.nv.reservedSmem.offset0,0x4
	.type		.nv.reservedSmem.cap,@object
	.size		.nv.reservedSmem.cap,0x4
